// auto-generated by cutlass_sweep.gemm — config: {"arch": "sm_100", "cluster_m": 1, "cluster_n": 1, "dtype": "fp16", "dtype_b": "fp16", "layout": "tn", "stages": 0, "tile_k": 64, "tile_m": 128, "tile_n": 256}
#include "cutlass/cutlass.h"
#include "cutlass/gemm/collective/collective_builder.hpp"
#include "cutlass/gemm/device/gemm_universal_adapter.h"
#include "cutlass/gemm/kernel/gemm_universal.hpp"
#include "cutlass/epilogue/collective/collective_builder.hpp"

using ElemA = cutlass::half_t;
using ElemB = cutlass::half_t;
using ElemCD = cutlass::half_t;
using Acc  = float;
using TileShape    = cute::Shape<cute::_128, cute::_256, cute::_64>;
using ClusterShape = cute::Shape<cute::_1, cute::_1, cute::_1>;

using CollectiveEpilogue = typename cutlass::epilogue::collective::CollectiveBuilder<
    cutlass::arch::Sm100, cutlass::arch::OpClassTensorOp,
    TileShape, ClusterShape,
    cutlass::epilogue::collective::EpilogueTileAuto,
    Acc, Acc,
    ElemCD, cutlass::layout::RowMajor, 128 / cutlass::sizeof_bits<ElemCD>::value,
    ElemCD, cutlass::layout::RowMajor, 128 / cutlass::sizeof_bits<ElemCD>::value,
    cutlass::epilogue::collective::EpilogueScheduleAuto
  >::CollectiveOp;

using CollectiveMainloop = typename cutlass::gemm::collective::CollectiveBuilder<
    cutlass::arch::Sm100, cutlass::arch::OpClassTensorOp,
    ElemA, cutlass::layout::ColumnMajor, 128 / cutlass::sizeof_bits<ElemA>::value,
    ElemB, cutlass::layout::RowMajor, 128 / cutlass::sizeof_bits<ElemB>::value,
    Acc,
    TileShape, ClusterShape,
    cutlass::gemm::collective::StageCountAutoCarveout<static_cast<int>(sizeof(typename CollectiveEpilogue::SharedStorage))>,
    cutlass::gemm::collective::KernelScheduleAuto
  >::CollectiveOp;

using GemmKernel = cutlass::gemm::kernel::GemmUniversal<
    cute::Shape<int,int,int,int>,
    CollectiveMainloop,
    CollectiveEpilogue
>;
using Gemm = cutlass::gemm::device::GemmUniversalAdapter<GemmKernel>;

// Force the device kernel symbol into the cubin without needing a host main.
auto* _anchor = &cutlass::device_kernel<GemmKernel>;


// ===== COMPILED SASS (sm_100a) =====

	.target	sm_100a

	.elftype	@"ET_EXEC"


//--------------------- .note.nv.tkinfo           --------------------------
	.section	.note.nv.tkinfo,"",@"SHT_NOTE"
	.sectionflags	@"SHF_NOTE_NV_TKINFO"
	.tkinfo
        /*0018*/ 	.word	0x00000002
        /*0030*/ 	.string	""
        /*0030*/ 	.string	"ptxas"
        /*0030*/ 	.string	"Cuda compilation tools, release 13.0, V13.0.88"
        /*0030*/ 	.string	"Build cuda_13.0.r13.0/compiler.36424714_0"
        /*0030*/ 	.string	"-arch sm_100a -m 64 "



//--------------------- .note.nv.cuinfo           --------------------------
	.section	.note.nv.cuinfo,"",@"SHT_NOTE"
	.sectionflags	@"SHF_NOTE_NV_CUINFO"
        /*0018*/ 	.short	0x0002
        /*001a*/ 	.short	0x0064
        /*001c*/ 	.short	0x0082
	.zero		2


//--------------------- .nv.info                  --------------------------
	.section	.nv.info,"",@"SHT_CUDA_INFO"
	.align	4


	//----- nvinfo : EIATTR_REGCOUNT
	.align		4
        /*0000*/ 	.byte	0x04, 0x2f
        /*0002*/ 	.short	(.L_19 - .L_18)
	.align		4
.L_18:
        /*0004*/ 	.word	index@(_ZN7cutlass13device_kernelINS_4gemm6kernel13GemmUniversalIN4cute5tupleIJiiiiEEENS1_10collective13CollectiveMmaINS1_35MainloopSm100TmaUmmaWarpSpecializedILi3ELi2ELi2ENS5_IJNS4_1CILi1EEESB_SB_EEEEENS5_IJNSA_ILi128EEENSA_ILi256EEENSA_ILi64EEEEEENS_6half_tENS5_IJSB_llEEESI_SJ_NS4_8TiledMMAINS4_8MMA_AtomIJNS4_20SM100_MMA_F16BF16_SSISI_SI_fLi128ELi256ELNS4_4UMMA5MajorE1ELSO_1ELNSN_7ScaleInE0ELSP_0EEEEEENS4_6LayoutISC_NS5_IJNSA_ILi0EEEST_ST_EEEEENS5_IJNS4_10UnderscoreESW_SW_EEEEENS4_13SM90_TMA_LOADENS4_14ComposedLayoutINS4_7SwizzleILi3ELi4ELi3EEENS4_18smem_ptr_flag_bitsILi16EEENSS_INS5_IJSG_NSA_ILi8EEEEEENS5_IJSB_SG_EEEEEEEvNS4_8identityESZ_S19_vS1A_EENS_8epilogue10collective18CollectiveEpilogueINS1C_23Sm100TmaWarpSpecializedILi4ELi2ELi64ELb1ELb0EEEJSH_NS5_IJNSS_ISE_SB_EENSS_ISG_SB_EEEEESI_NS5_IJlSB_lEEESI_S1K_NS1C_6fusion15FusionCallbacksIS1G_NS1L_17LinearCombinationISI_fSI_fLNS_15FloatRoundStyleE2EEESH_S1J_JEEENS4_5SM1004TMEM4LOAD26SM100_TMEM_LOAD_32dp32b64xESZ_NS10_IS12_S14_NSS_INS5_IJS15_SG_EEENS5_IJSG_SB_EEEEEEENS4_39AutoVectorizingCopyWithAssumedAlignmentILi128EEENS4_14SM90_TMA_STOREES1Y_S20_S20_EEEvvEEEEvNT_6ParamsE)
        /*0008*/ 	.word	0x000000b9


	//----- nvinfo : EIATTR_FRAME_SIZE
	.align		4
.L_19:
        /*000c*/ 	.byte	0x04, 0x11
        /*000e*/ 	.short	(.L_21 - .L_20)
	.align		4
.L_20:
        /*0010*/ 	.word	index@($__internal_2_$__cuda_sm10x_tcgen05_guardrail_trap_unallocated_columns_being_dealloced)
        /*0014*/ 	.word	0x00000000


	//----- nvinfo : EIATTR_FRAME_SIZE
	.align		4
.L_21:
        /*0018*/ 	.byte	0x04, 0x11
        /*001a*/ 	.short	(.L_23 - .L_22)
	.align		4
.L_22:
        /*001c*/ 	.word	index@($__internal_1_$__cuda_sm10x_tcgen05_guardrail_trap_phase_invalid_during_alloc)
        /*0020*/ 	.word	0x00000000


	//----- nvinfo : EIATTR_FRAME_SIZE
	.align		4
.L_23:
        /*0024*/ 	.byte	0x04, 0x11
        /*0026*/ 	.short	(.L_25 - .L_24)
	.align		4
.L_24:
        /*0028*/ 	.word	index@($__internal_0_$__cuda_sm10x_tcgen05_guardrail_trap_col_being_dealloced_not_returned_by_alloc)
        /*002c*/ 	.word	0x00000000


	//----- nvinfo : EIATTR_FRAME_SIZE
	.align		4
.L_25:
        /*0030*/ 	.byte	0x04, 0x11
        /*0032*/ 	.short	(.L_27 - .L_26)
	.align		4
.L_26:
        /*0034*/ 	.word	index@(_ZN7cutlass13device_kernelINS_4gemm6kernel13GemmUniversalIN4cute5tupleIJiiiiEEENS1_10collective13CollectiveMmaINS1_35MainloopSm100TmaUmmaWarpSpecializedILi3ELi2ELi2ENS5_IJNS4_1CILi1EEESB_SB_EEEEENS5_IJNSA_ILi128EEENSA_ILi256EEENSA_ILi64EEEEEENS_6half_tENS5_IJSB_llEEESI_SJ_NS4_8TiledMMAINS4_8MMA_AtomIJNS4_20SM100_MMA_F16BF16_SSISI_SI_fLi128ELi256ELNS4_4UMMA5MajorE1ELSO_1ELNSN_7ScaleInE0ELSP_0EEEEEENS4_6LayoutISC_NS5_IJNSA_ILi0EEEST_ST_EEEEENS5_IJNS4_10UnderscoreESW_SW_EEEEENS4_13SM90_TMA_LOADENS4_14ComposedLayoutINS4_7SwizzleILi3ELi4ELi3EEENS4_18smem_ptr_flag_bitsILi16EEENSS_INS5_IJSG_NSA_ILi8EEEEEENS5_IJSB_SG_EEEEEEEvNS4_8identityESZ_S19_vS1A_EENS_8epilogue10collective18CollectiveEpilogueINS1C_23Sm100TmaWarpSpecializedILi4ELi2ELi64ELb1ELb0EEEJSH_NS5_IJNSS_ISE_SB_EENSS_ISG_SB_EEEEESI_NS5_IJlSB_lEEESI_S1K_NS1C_6fusion15FusionCallbacksIS1G_NS1L_17LinearCombinationISI_fSI_fLNS_15FloatRoundStyleE2EEESH_S1J_JEEENS4_5SM1004TMEM4LOAD26SM100_TMEM_LOAD_32dp32b64xESZ_NS10_IS12_S14_NSS_INS5_IJS15_SG_EEENS5_IJSG_SB_EEEEEEENS4_39AutoVectorizingCopyWithAssumedAlignmentILi128EEENS4_14SM90_TMA_STOREES1Y_S20_S20_EEEvvEEEEvNT_6ParamsE)
        /*0038*/ 	.word	0x00000000


	//----- nvinfo : EIATTR_MIN_STACK_SIZE
	.align		4
.L_27:
        /*003c*/ 	.byte	0x04, 0x12
        /*003e*/ 	.short	(.L_29 - .L_28)
	.align		4
.L_28:
        /*0040*/ 	.word	index@(_ZN7cutlass13device_kernelINS_4gemm6kernel13GemmUniversalIN4cute5tupleIJiiiiEEENS1_10collective13CollectiveMmaINS1_35MainloopSm100TmaUmmaWarpSpecializedILi3ELi2ELi2ENS5_IJNS4_1CILi1EEESB_SB_EEEEENS5_IJNSA_ILi128EEENSA_ILi256EEENSA_ILi64EEEEEENS_6half_tENS5_IJSB_llEEESI_SJ_NS4_8TiledMMAINS4_8MMA_AtomIJNS4_20SM100_MMA_F16BF16_SSISI_SI_fLi128ELi256ELNS4_4UMMA5MajorE1ELSO_1ELNSN_7ScaleInE0ELSP_0EEEEEENS4_6LayoutISC_NS5_IJNSA_ILi0EEEST_ST_EEEEENS5_IJNS4_10UnderscoreESW_SW_EEEEENS4_13SM90_TMA_LOADENS4_14ComposedLayoutINS4_7SwizzleILi3ELi4ELi3EEENS4_18smem_ptr_flag_bitsILi16EEENSS_INS5_IJSG_NSA_ILi8EEEEEENS5_IJSB_SG_EEEEEEEvNS4_8identityESZ_S19_vS1A_EENS_8epilogue10collective18CollectiveEpilogueINS1C_23Sm100TmaWarpSpecializedILi4ELi2ELi64ELb1ELb0EEEJSH_NS5_IJNSS_ISE_SB_EENSS_ISG_SB_EEEEESI_NS5_IJlSB_lEEESI_S1K_NS1C_6fusion15FusionCallbacksIS1G_NS1L_17LinearCombinationISI_fSI_fLNS_15FloatRoundStyleE2EEESH_S1J_JEEENS4_5SM1004TMEM4LOAD26SM100_TMEM_LOAD_32dp32b64xESZ_NS10_IS12_S14_NSS_INS5_IJS15_SG_EEENS5_IJSG_SB_EEEEEEENS4_39AutoVectorizingCopyWithAssumedAlignmentILi128EEENS4_14SM90_TMA_STOREES1Y_S20_S20_EEEvvEEEEvNT_6ParamsE)
        /*0044*/ 	.word	0x00000000
.L_29:


//--------------------- .nv.compat                --------------------------
	.section	.nv.compat,"",@"SHT_CUDA_COMPAT_INFO"
	.align	4
        /*0000*/ 	.byte	0x02, 0x09, 0x01, 0x00, 0x02, 0x02, 0x02, 0x00, 0x02, 0x05, 0x05, 0x00, 0x03, 0x07, 0x01, 0x01
        /*0010*/ 	.byte	0x02, 0x03, 0x01, 0x00, 0x02, 0x06, 0x01, 0x00, 0x04, 0x0b, 0x08, 0x00, 0x09, 0x00, 0x00, 0x00
        /*0020*/ 	.byte	0x00, 0x00, 0x00, 0x00


//--------------------- .nv.info._ZN7cutlass13device_kernelINS_4gemm6kernel13GemmUniversalIN4cute5tupleIJiiiiEEENS1_10collective13CollectiveMmaINS1_35MainloopSm100TmaUmmaWarpSpecializedILi3ELi2ELi2ENS5_IJNS4_1CILi1EEESB_SB_EEEEENS5_IJNSA_ILi128EEENSA_ILi256EEENSA_ILi64EEEEEENS_6half_tENS5_IJSB_llEEESI_SJ_NS4_8TiledMMAINS4_8MMA_AtomIJNS4_20SM100_MMA_F16BF16_SSISI_SI_fLi128ELi256ELNS4_4UMMA5MajorE1ELSO_1ELNSN_7ScaleInE0ELSP_0EEEEEENS4_6LayoutISC_NS5_IJNSA_ILi0EEEST_ST_EEEEENS5_IJNS4_10UnderscoreESW_SW_EEEEENS4_13SM90_TMA_LOADENS4_14ComposedLayoutINS4_7SwizzleILi3ELi4ELi3EEENS4_18smem_ptr_flag_bitsILi16EEENSS_INS5_IJSG_NSA_ILi8EEEEEENS5_IJSB_SG_EEEEEEEvNS4_8identityESZ_S19_vS1A_EENS_8epilogue10collective18CollectiveEpilogueINS1C_23Sm100TmaWarpSpecializedILi4ELi2ELi64ELb1ELb0EEEJSH_NS5_IJNSS_ISE_SB_EENSS_ISG_SB_EEEEESI_NS5_IJlSB_lEEESI_S1K_NS1C_6fusion15FusionCallbacksIS1G_NS1L_17LinearCombinationISI_fSI_fLNS_15FloatRoundStyleE2EEESH_S1J_JEEENS4_5SM1004TMEM4LOAD26SM100_TMEM_LOAD_32dp32b64xESZ_NS10_IS12_S14_NSS_INS5_IJS15_SG_EEENS5_IJSG_SB_EEEEEEENS4_39AutoVectorizingCopyWithAssumedAlignmentILi128EEENS4_14SM90_TMA_STOREES1Y_S20_S20_EEEvvEEEEvNT_6ParamsE --------------------------
	.section	.nv.info._ZN7cutlass13device_kernelINS_4gemm6kernel13GemmUniversalIN4cute5tupleIJiiiiEEENS1_10collective13CollectiveMmaINS1_35MainloopSm100TmaUmmaWarpSpecializedILi3ELi2ELi2ENS5_IJNS4_1CILi1EEESB_SB_EEEEENS5_IJNSA_ILi128EEENSA_ILi256EEENSA_ILi64EEEEEENS_6half_tENS5_IJSB_llEEESI_SJ_NS4_8TiledMMAINS4_8MMA_AtomIJNS4_20SM100_MMA_F16BF16_SSISI_SI_fLi128ELi256ELNS4_4UMMA5MajorE1ELSO_1ELNSN_7ScaleInE0ELSP_0EEEEEENS4_6LayoutISC_NS5_IJNSA_ILi0EEEST_ST_EEEEENS5_IJNS4_10UnderscoreESW_SW_EEEEENS4_13SM90_TMA_LOADENS4_14ComposedLayoutINS4_7SwizzleILi3ELi4ELi3EEENS4_18smem_ptr_flag_bitsILi16EEENSS_INS5_IJSG_NSA_ILi8EEEEEENS5_IJSB_SG_EEEEEEEvNS4_8identityESZ_S19_vS1A_EENS_8epilogue10collective18CollectiveEpilogueINS1C_23Sm100TmaWarpSpecializedILi4ELi2ELi64ELb1ELb0EEEJSH_NS5_IJNSS_ISE_SB_EENSS_ISG_SB_EEEEESI_NS5_IJlSB_lEEESI_S1K_NS1C_6fusion15FusionCallbacksIS1G_NS1L_17LinearCombinationISI_fSI_fLNS_15FloatRoundStyleE2EEESH_S1J_JEEENS4_5SM1004TMEM4LOAD26SM100_TMEM_LOAD_32dp32b64xESZ_NS10_IS12_S14_NSS_INS5_IJS15_SG_EEENS5_IJSG_SB_EEEEEEENS4_39AutoVectorizingCopyWithAssumedAlignmentILi128EEENS4_14SM90_TMA_STOREES1Y_S20_S20_EEEvvEEEEvNT_6ParamsE,"",@"SHT_CUDA_INFO"
	.sectionflags	@""
	.align	4


	//----- nvinfo : EIATTR_CUDA_API_VERSION
	.align		4
        /*0000*/ 	.byte	0x04, 0x37
        /*0002*/ 	.short	(.L_31 - .L_30)
.L_30:
        /*0004*/ 	.word	0x00000082


	//----- nvinfo : EIATTR_KPARAM_INFO
	.align		4
.L_31:
        /*0008*/ 	.byte	0x04, 0x17
        /*000a*/ 	.short	(.L_33 - .L_32)
.L_32:
        /*000c*/ 	.word	0x00000000
        /*0010*/ 	.short	0x0000
        /*0012*/ 	.short	0x0000
        /*0014*/ 	.byte	0x00, 0xf0, 0x01, 0x20


	//----- nvinfo : EIATTR_AT_ENTRY_FRAGMENTS
	.align		4
.L_33:
        /*0018*/ 	.byte	0x04, 0x4f
        /*001a*/ 	.short	(.L_35 - .L_34)


	//   ....[0]....
.L_34:
        /*001c*/ 	.word	0x00000006


	//----- nvinfo : EIATTR_RESERVED_SMEM_USED
	.align		4
.L_35:
        /*0020*/ 	.byte	0x01, 0x41
	.zero		2


	//----- nvinfo : EIATTR_SPARSE_MMA_MASK
	.align		4
        /*0024*/ 	.byte	0x03, 0x50
        /*0026*/ 	.short	0x0000


	//----- nvinfo : EIATTR_TCGEN05_1CTA_USED
	.align		4
        /*0028*/ 	.byte	0x01, 0x51
	.zero		2


	//----- nvinfo : EIATTR_MAXREG_COUNT
	.align		4
        /*002c*/ 	.byte	0x03, 0x1b
        /*002e*/ 	.short	0x00ff


	//----- nvinfo : EIATTR_NUM_BARRIERS
	.align		4
        /*0030*/ 	.byte	0x02, 0x4c
        /*0032*/ 	.byte	0x07
	.zero		1


	//----- nvinfo : EIATTR_EXTERNS
	.align		4
        /*0034*/ 	.byte	0x04, 0x0f
        /*0036*/ 	.short	(.L_37 - .L_36)


	//   ....[0]....
	.align		4
.L_36:
        /*0038*/ 	.word	index@(__assertfail)


	//----- nvinfo : EIATTR_MERCURY_ISA_VERSION
	.align		4
.L_37:
        /*003c*/ 	.byte	0x03, 0x5f
        /*003e*/ 	.short	0x0101


	//----- nvinfo : EIATTR_INT_WARP_WIDE_INSTR_OFFSETS
	.align		4
        /*0040*/ 	.byte	0x04, 0x31
        /*0042*/ 	.short	(.L_39 - .L_38)


	//   ....[0]....
.L_38:
        /*0044*/ 	.word	0x00002110


	//   ....[1]....
        /*0048*/ 	.word	0x000039b0


	//   ....[2]....
        /*004c*/ 	.word	0x000039d0


	//   ....[3]....
        /*0050*/ 	.word	0x00003a00


	//   ....[4]....
        /*0054*/ 	.word	0x00004340


	//   ....[5]....
        /*0058*/ 	.word	0x000043b0


	//   ....[6]....
        /*005c*/ 	.word	0x000044a0


	//   ....[7]....
        /*0060*/ 	.word	0x00004520


	//   ....[8]....
        /*0064*/ 	.word	0x00004630


	//   ....[9]....
        /*0068*/ 	.word	0x000046c0


	//   ....[10]....
        /*006c*/ 	.word	0x000048a0


	//   ....[11]....
        /*0070*/ 	.word	0x00004a00


	//----- nvinfo : EIATTR_COOP_GROUP_MASK_REGIDS
	.align		4
.L_39:
        /*0074*/ 	.byte	0x04, 0x29
        /*0076*/ 	.short	(.L_41 - .L_40)


	//   ....[0]....
.L_40:
        /*0078*/ 	.word	0xffffffff


	//   ....[1]....
        /*007c*/ 	.word	0xffffffff


	//   ....[2]....
        /*0080*/ 	.word	0xffffffff


	//   ....[3]....
        /*0084*/ 	.word	0xffffffff


	//   ....[4]....
        /*0088*/ 	.word	0xffffffff


	//   ....[5]....
        /*008c*/ 	.word	0xffffffff


	//   ....[6]....
        /*0090*/ 	.word	0xffffffff


	//   ....[7]....
        /*0094*/ 	.word	0xffffffff


	//   ....[8]....
        /*0098*/ 	.word	0xffffffff


	//   ....[9]....
        /*009c*/ 	.word	0xffffffff


	//   ....[10]....
        /*00a0*/ 	.word	0xffffffff


	//   ....[11]....
        /*00a4*/ 	.word	0xffffffff


	//   ....[12]....
        /*00a8*/ 	.word	0xffffffff


	//----- nvinfo : EIATTR_COOP_GROUP_INSTR_OFFSETS
	.align		4
.L_41:
        /*00ac*/ 	.byte	0x04, 0x28
        /*00ae*/ 	.short	(.L_43 - .L_42)


	//   ....[0]....
.L_42:
        /*00b0*/ 	.word	0x00000090


	//   ....[1]....
        /*00b4*/ 	.word	0x000004d0


	//   ....[2]....
        /*00b8*/ 	.word	0x00000620


	//   ....[3]....
        /*00bc*/ 	.word	0x000007c0


	//   ....[4]....
        /*00c0*/ 	.word	0x000008c0


	//   ....[5]....
        /*00c4*/ 	.word	0x00000a30


	//   ....[6]....
        /*00c8*/ 	.word	0x00000b90


	//   ....[7]....
        /*00cc*/ 	.word	0x00001ff0


	//   ....[8]....
        /*00d0*/ 	.word	0x00002d40


	//   ....[9]....
        /*00d4*/ 	.word	0x00002f50


	//   ....[10]....
        /*00d8*/ 	.word	0x00002f80


	//   ....[11]....
        /*00dc*/ 	.word	0x00003890


	//   ....[12]....
        /*00e0*/ 	.word	0x00003ac0


	//----- nvinfo : EIATTR_VRC_CTA_INIT_COUNT
	.align		4
.L_43:
        /*00e4*/ 	.byte	0x02, 0x4a
        /*00e6*/ 	.byte	0x80
	.zero		1


	//----- nvinfo : EIATTR_SYSCALL_OFFSETS
	.align		4
        /*00e8*/ 	.byte	0x04, 0x46
        /*00ea*/ 	.short	(.L_45 - .L_44)


	//   ....[0]....
.L_44:
        /*00ec*/ 	.word	0x000054b0


	//   ....[1]....
        /*00f0*/ 	.word	0x000055a0


	//   ....[2]....
        /*00f4*/ 	.word	0x00005f10


	//   ....[3]....
        /*00f8*/ 	.word	0x000073d0


	//   ....[4]....
        /*00fc*/ 	.word	0x000087f0


	//   ....[5]....
        /*0100*/ 	.word	0x00009c00


	//----- nvinfo : EIATTR_MBARRIER_INSTR_OFFSETS
	.align		4
.L_45:
        /*0104*/ 	.byte	0x04, 0x39
        /*0106*/ 	.short	(.L_47 - .L_46)


	//   ....[0]....
.L_46:
        /*0108*/ 	.word	0x000005b0
        /*010c*/ 	.word	0x000000ff
        /*0110*/ 	.word	0x00000000
        /*0114*/ 	.short	0x0100
        /*0116*/ 	.byte	0x05
	.zero		1


	//   ....[1]....
        /*0118*/ 	.word	0x000005c0
        /*011c*/ 	.word	0x000000ff
        /*0120*/ 	.word	0x00000018
        /*0124*/ 	.short	0x0100
        /*0126*/ 	.byte	0x05
	.zero		1


	//   ....[2]....
        /*0128*/ 	.word	0x000005d0
        /*012c*/ 	.word	0x000000ff
        /*0130*/ 	.word	0x00000008
        /*0134*/ 	.short	0x0100
        /*0136*/ 	.byte	0x05
	.zero		1


	//   ....[3]....
        /*0138*/ 	.word	0x000005e0
        /*013c*/ 	.word	0x000000ff
        /*0140*/ 	.word	0x00000020
        /*0144*/ 	.short	0x0100
        /*0146*/ 	.byte	0x05
	.zero		1


	//   ....[4]....
        /*0148*/ 	.word	0x000005f0
        /*014c*/ 	.word	0x000000ff
        /*0150*/ 	.word	0x00000010
        /*0154*/ 	.short	0x0100
        /*0156*/ 	.byte	0x05
	.zero		1


	//   ....[5]....
        /*0158*/ 	.word	0x00000600
        /*015c*/ 	.word	0x000000ff
        /*0160*/ 	.word	0x00000028
        /*0164*/ 	.short	0x0100
        /*0166*/ 	.byte	0x05
	.zero		1


	//   ....[6]....
        /*0168*/ 	.word	0x00000730
        /*016c*/ 	.word	0x000000ff
        /*0170*/ 	.word	0x00000030
        /*0174*/ 	.short	0x0100
        /*0176*/ 	.byte	0x07
	.zero		1


	//   ....[7]....
        /*0178*/ 	.word	0x00000740
        /*017c*/ 	.word	0x000000ff
        /*0180*/ 	.word	0x00000050
        /*0184*/ 	.short	0x0100
        /*0186*/ 	.byte	0x07
	.zero		1


	//   ....[8]....
        /*0188*/ 	.word	0x00000750
        /*018c*/ 	.word	0x000000ff
        /*0190*/ 	.word	0x00000038
        /*0194*/ 	.short	0x0100
        /*0196*/ 	.byte	0x07
	.zero		1


	//   ....[9]....
        /*0198*/ 	.word	0x00000760
        /*019c*/ 	.word	0x000000ff
        /*01a0*/ 	.word	0x00000058
        /*01a4*/ 	.short	0x0100
        /*01a6*/ 	.byte	0x07
	.zero		1


	//   ....[10]....
        /*01a8*/ 	.word	0x00000770
        /*01ac*/ 	.word	0x000000ff
        /*01b0*/ 	.word	0x00000040
        /*01b4*/ 	.short	0x0100
        /*01b6*/ 	.byte	0x07
	.zero		1


	//   ....[11]....
        /*01b8*/ 	.word	0x00000780
        /*01bc*/ 	.word	0x000000ff
        /*01c0*/ 	.word	0x00000060
        /*01c4*/ 	.short	0x0100
        /*01c6*/ 	.byte	0x07
	.zero		1


	//   ....[12]....
        /*01c8*/ 	.word	0x00000790
        /*01cc*/ 	.word	0x000000ff
        /*01d0*/ 	.word	0x00000048
        /*01d4*/ 	.short	0x0100
        /*01d6*/ 	.byte	0x07
	.zero		1


	//   ....[13]....
        /*01d8*/ 	.word	0x000007a0
        /*01dc*/ 	.word	0x000000ff
        /*01e0*/ 	.word	0x00000068
        /*01e4*/ 	.short	0x0100
        /*01e6*/ 	.byte	0x07
	.zero		1


	//   ....[14]....
        /*01e8*/ 	.word	0x00000890
        /*01ec*/ 	.word	0x000000ff
        /*01f0*/ 	.word	0x00000070
        /*01f4*/ 	.short	0x0100
        /*01f6*/ 	.byte	0x05
	.zero		1


	//   ....[15]....
        /*01f8*/ 	.word	0x000008a0
        /*01fc*/ 	.word	0x000000ff
        /*0200*/ 	.word	0x00000078
        /*0204*/ 	.short	0x0100
        /*0206*/ 	.byte	0x05
	.zero		1


	//   ....[16]....
        /*0208*/ 	.word	0x000009e0
        /*020c*/ 	.word	0x000000ff
        /*0210*/ 	.word	0x00000080
        /*0214*/ 	.short	0x0100
        /*0216*/ 	.byte	0x05
	.zero		1


	//   ....[17]....
        /*0218*/ 	.word	0x000009f0
        /*021c*/ 	.word	0x000000ff
        /*0220*/ 	.word	0x00000090
        /*0224*/ 	.short	0x0100
        /*0226*/ 	.byte	0x05
	.zero		1


	//   ....[18]....
        /*0228*/ 	.word	0x00000a00
        /*022c*/ 	.word	0x000000ff
        /*0230*/ 	.word	0x00000088
        /*0234*/ 	.short	0x0100
        /*0236*/ 	.byte	0x05
	.zero		1


	//   ....[19]....
        /*0238*/ 	.word	0x00000a10
        /*023c*/ 	.word	0x000000ff
        /*0240*/ 	.word	0x00000098
        /*0244*/ 	.short	0x0100
        /*0246*/ 	.byte	0x05
	.zero		1


	//   ....[20]....
        /*0248*/ 	.word	0x00000b40
        /*024c*/ 	.word	0x000000ff
        /*0250*/ 	.word	0x000000a0
        /*0254*/ 	.short	0x0100
        /*0256*/ 	.byte	0x07
	.zero		1


	//   ....[21]....
        /*0258*/ 	.word	0x00000b50
        /*025c*/ 	.word	0x000000ff
        /*0260*/ 	.word	0x000000b0
        /*0264*/ 	.short	0x0100
        /*0266*/ 	.byte	0x07
	.zero		1


	//   ....[22]....
        /*0268*/ 	.word	0x00000b60
        /*026c*/ 	.word	0x000000ff
        /*0270*/ 	.word	0x000000a8
        /*0274*/ 	.short	0x0100
        /*0276*/ 	.byte	0x07
	.zero		1


	//   ....[23]....
        /*0278*/ 	.word	0x00000b70
        /*027c*/ 	.word	0x000000ff
        /*0280*/ 	.word	0x000000b8
        /*0284*/ 	.short	0x0100
        /*0286*/ 	.byte	0x07
	.zero		1


	//   ....[24]....
        /*0288*/ 	.word	0x00000c60
        /*028c*/ 	.word	0x000000ff
        /*0290*/ 	.word	0x000000c0
        /*0294*/ 	.short	0x0100
        /*0296*/ 	.byte	0x05
	.zero		1


	//   ....[25]....
        /*0298*/ 	.word	0x00000c70
        /*029c*/ 	.word	0x000000ff
        /*02a0*/ 	.word	0x000000d0
        /*02a4*/ 	.short	0x0100
        /*02a6*/ 	.byte	0x05
	.zero		1


	//   ....[26]....
        /*02a8*/ 	.word	0x00000c80
        /*02ac*/ 	.word	0x000000ff
        /*02b0*/ 	.word	0x000000c8
        /*02b4*/ 	.short	0x0100
        /*02b6*/ 	.byte	0x05
	.zero		1


	//   ....[27]....
        /*02b8*/ 	.word	0x00000c90
        /*02bc*/ 	.word	0x000000ff
        /*02c0*/ 	.word	0x000000d8
        /*02c4*/ 	.short	0x0100
        /*02c6*/ 	.byte	0x05
	.zero		1


	//   ....[28]....
        /*02c8*/ 	.word	0x00001570
        /*02cc*/ 	.word	0x00000003
        /*02d0*/ 	.word	0x000000d0
        /*02d4*/ 	.short	0x010a
        /*02d6*/ 	.byte	0xff
	.zero		1


	//   ....[29]....
        /*02d8*/ 	.word	0x000015a0
        /*02dc*/ 	.word	0x00000003
        /*02e0*/ 	.word	0x000000c0
        /*02e4*/ 	.short	0x0101
        /*02e6*/ 	.byte	0xff
	.zero		1


	//   ....[30]....
        /*02e8*/ 	.word	0x00001670
        /*02ec*/ 	.word	0x000000ff
        /*02f0*/ 	.word	0x00000018
        /*02f4*/ 	.short	0x010a
        /*02f6*/ 	.byte	0x08
	.zero		1


	//   ....[31]....
        /*02f8*/ 	.word	0x00001750
        /*02fc*/ 	.word	0x000000ff
        /*0300*/ 	.word	0x00000018
        /*0304*/ 	.short	0x010a
        /*0306*/ 	.byte	0x31
	.zero		1


	//   ....[32]....
        /*0308*/ 	.word	0x00001850
        /*030c*/ 	.word	0x000000ff
        /*0310*/ 	.word	0x00000018
        /*0314*/ 	.short	0x010a
        /*0316*/ 	.byte	0x08
	.zero		1


	//   ....[33]....
        /*0318*/ 	.word	0x00001b40
        /*031c*/ 	.word	0x000000ff
        /*0320*/ 	.word	0x00000078
        /*0324*/ 	.short	0x0101
        /*0326*/ 	.byte	0x04
	.zero		1


	//   ....[34]....
        /*0328*/ 	.word	0x00001b60
        /*032c*/ 	.word	0x000000ff
        /*0330*/ 	.word	0x00000018
        /*0334*/ 	.short	0x010a
        /*0336*/ 	.byte	0x08
	.zero		1


	//   ....[35]....
        /*0338*/ 	.word	0x00001c20
        /*033c*/ 	.word	0x000000ff
        /*0340*/ 	.word	0x00000018
        /*0344*/ 	.short	0x010a
        /*0346*/ 	.byte	0x31
	.zero		1


	//   ....[36]....
        /*0348*/ 	.word	0x00001d20
        /*034c*/ 	.word	0x000000ff
        /*0350*/ 	.word	0x00000018
        /*0354*/ 	.short	0x010a
        /*0356*/ 	.byte	0x08
	.zero		1


	//   ....[37]....
        /*0358*/ 	.word	0x00002020
        /*035c*/ 	.word	0x00000002
        /*0360*/ 	.word	0x00000080
        /*0364*/ 	.short	0x010a
        /*0366*/ 	.byte	0xff
	.zero		1


	//   ....[38]....
        /*0368*/ 	.word	0x000020e0
        /*036c*/ 	.word	0x00000002
        /*0370*/ 	.word	0x00000000
        /*0374*/ 	.short	0x0101
        /*0376*/ 	.byte	0xff
	.zero		1


	//   ....[39]....
        /*0378*/ 	.word	0x00002640
        /*037c*/ 	.word	0x000000ff
        /*0380*/ 	.word	0x00000000
        /*0384*/ 	.short	0x010a
        /*0386*/ 	.byte	0x05
	.zero		1


	//   ....[40]....
        /*0388*/ 	.word	0x000026d0
        /*038c*/ 	.word	0x000000ff
        /*0390*/ 	.word	0x00000000
        /*0394*/ 	.short	0x010a
        /*0396*/ 	.byte	0x05
	.zero		1


	//   ....[41]....
        /*0398*/ 	.word	0x00002770
        /*039c*/ 	.word	0x00000000
        /*03a0*/ 	.word	0x00000000
        /*03a4*/ 	.short	0x010a
        /*03a6*/ 	.byte	0xff
	.zero		1


	//   ....[42]....
        /*03a8*/ 	.word	0x00002890
        /*03ac*/ 	.word	0x00000000
        /*03b0*/ 	.word	0x000000c0
        /*03b4*/ 	.short	0x010a
        /*03b6*/ 	.byte	0xff
	.zero		1


	//   ....[43]....
        /*03b8*/ 	.word	0x000028f0
        /*03bc*/ 	.word	0x00000004
        /*03c0*/ 	.word	0x00000000
        /*03c4*/ 	.short	0x0101
        /*03c6*/ 	.byte	0xff
	.zero		1


	//   ....[44]....
        /*03c8*/ 	.word	0x00002910
        /*03cc*/ 	.word	0x000000ff
        /*03d0*/ 	.word	0x00000090
        /*03d4*/ 	.short	0x010a
        /*03d6*/ 	.byte	0x05
	.zero		1


	//   ....[45]....
        /*03d8*/ 	.word	0x00002a30
        /*03dc*/ 	.word	0x00000000
        /*03e0*/ 	.word	0x00000080
        /*03e4*/ 	.short	0x010a
        /*03e6*/ 	.byte	0xff
	.zero		1


	//   ....[46]....
        /*03e8*/ 	.word	0x00002b40
        /*03ec*/ 	.word	0x00000000
        /*03f0*/ 	.word	0x00000000
        /*03f4*/ 	.short	0x0101
        /*03f6*/ 	.byte	0xff
	.zero		1


	//   ....[47]....
        /*03f8*/ 	.word	0x00002bd0
        /*03fc*/ 	.word	0x000000ff
        /*0400*/ 	.word	0x00000090
        /*0404*/ 	.short	0x0106
        /*0406*/ 	.byte	0x05
	.zero		1


	//   ....[48]....
        /*0408*/ 	.word	0x00002bf0
        /*040c*/ 	.word	0x000000ff
        /*0410*/ 	.word	0x00000090
        /*0414*/ 	.short	0x010a
        /*0416*/ 	.byte	0x05
	.zero		1


	//   ....[49]....
        /*0418*/ 	.word	0x00002c80
        /*041c*/ 	.word	0x000000ff
        /*0420*/ 	.word	0x00000090
        /*0424*/ 	.short	0x0106
        /*0426*/ 	.byte	0x04
	.zero		1


	//   ....[50]....
        /*0428*/ 	.word	0x00002cc0
        /*042c*/ 	.word	0x00000000
        /*0430*/ 	.word	0x00000090
        /*0434*/ 	.short	0x010a
        /*0436*/ 	.byte	0xff
	.zero		1


	//   ....[51]....
        /*0438*/ 	.word	0x00003200
        /*043c*/ 	.word	0x00000000
        /*0440*/ 	.word	0x00000080
        /*0444*/ 	.short	0x010a
        /*0446*/ 	.byte	0xff
	.zero		1


	//   ....[52]....
        /*0448*/ 	.word	0x00003310
        /*044c*/ 	.word	0x00000003
        /*0450*/ 	.word	0x00000000
        /*0454*/ 	.short	0x0101
        /*0456*/ 	.byte	0xff
	.zero		1


	//   ....[53]....
        /*0458*/ 	.word	0x00003320
        /*045c*/ 	.word	0x000000ff
        /*0460*/ 	.word	0x00000000
        /*0464*/ 	.short	0x010a
        /*0466*/ 	.byte	0x06
	.zero		1


	//   ....[54]....
        /*0468*/ 	.word	0x00003340
        /*046c*/ 	.word	0x000000ff
        /*0470*/ 	.word	0x000000b0
        /*0474*/ 	.short	0x010a
        /*0476*/ 	.byte	0x07
	.zero		1


	//   ....[55]....
        /*0478*/ 	.word	0x00003410
        /*047c*/ 	.word	0x000000ff
        /*0480*/ 	.word	0x00000000
        /*0484*/ 	.short	0x010a
        /*0486*/ 	.byte	0x06
	.zero		1


	//   ....[56]....
        /*0488*/ 	.word	0x00003540
        /*048c*/ 	.word	0x000000ff
        /*0490*/ 	.word	0x00000000
        /*0494*/ 	.short	0x010a
        /*0496*/ 	.byte	0x1a
	.zero		1


	//   ....[57]....
        /*0498*/ 	.word	0x000037e0
        /*049c*/ 	.word	0x000000ff
        /*04a0*/ 	.word	0x00000000
        /*04a4*/ 	.short	0x010a
        /*04a6*/ 	.byte	0x06
	.zero		1


	//   ....[58]....
        /*04a8*/ 	.word	0x00003870
        /*04ac*/ 	.word	0x000000ff
        /*04b0*/ 	.word	0x00000000
        /*04b4*/ 	.short	0x010a
        /*04b6*/ 	.byte	0x07
	.zero		1


	//   ....[59]....
        /*04b8*/ 	.word	0x00003cf0
        /*04bc*/ 	.word	0x00000000
        /*04c0*/ 	.word	0x00000080
        /*04c4*/ 	.short	0x010a
        /*04c6*/ 	.byte	0xff
	.zero		1


	//   ....[60]....
        /*04c8*/ 	.word	0x00003db0
        /*04cc*/ 	.word	0x00000000
        /*04d0*/ 	.word	0x00000000
        /*04d4*/ 	.short	0x0101
        /*04d6*/ 	.byte	0xff
	.zero		1


	//   ....[61]....
        /*04d8*/ 	.word	0x000040d0
        /*04dc*/ 	.word	0x000000ff
        /*04e0*/ 	.word	0x00000078
        /*04e4*/ 	.short	0x010a
        /*04e6*/ 	.byte	0x07
	.zero		1


	//   ....[62]....
        /*04e8*/ 	.word	0x000042c0
        /*04ec*/ 	.word	0x000000ff
        /*04f0*/ 	.word	0x00000050
        /*04f4*/ 	.short	0x010a
        /*04f6*/ 	.byte	0x07
	.zero		1


	//   ....[63]....
        /*04f8*/ 	.word	0x00004440
        /*04fc*/ 	.word	0x000000ff
        /*0500*/ 	.word	0x00000030
        /*0504*/ 	.short	0x010b
        /*0506*/ 	.byte	0x07
	.zero		1


	//   ....[64]....
        /*0508*/ 	.word	0x00004450
        /*050c*/ 	.word	0x000000ff
        /*0510*/ 	.word	0x00000000
        /*0514*/ 	.short	0x0101
        /*0516*/ 	.byte	0x08
	.zero		1


	//   ....[65]....
        /*0518*/ 	.word	0x00004470
        /*051c*/ 	.word	0x000000ff
        /*0520*/ 	.word	0x00000058
        /*0524*/ 	.short	0x010a
        /*0526*/ 	.byte	0x07
	.zero		1


	//   ....[66]....
        /*0528*/ 	.word	0x000045d0
        /*052c*/ 	.word	0x000000ff
        /*0530*/ 	.word	0x00000038
        /*0534*/ 	.short	0x010b
        /*0536*/ 	.byte	0x07
	.zero		1


	//   ....[67]....
        /*0538*/ 	.word	0x000045e0
        /*053c*/ 	.word	0x000000ff
        /*0540*/ 	.word	0x00000000
        /*0544*/ 	.short	0x0101
        /*0546*/ 	.byte	0x08
	.zero		1


	//   ....[68]....
        /*0548*/ 	.word	0x000045f0
        /*054c*/ 	.word	0x000000ff
        /*0550*/ 	.word	0x00000060
        /*0554*/ 	.short	0x010a
        /*0556*/ 	.byte	0x07
	.zero		1


	//   ....[69]....
        /*0558*/ 	.word	0x00004790
        /*055c*/ 	.word	0x000000ff
        /*0560*/ 	.word	0x00000040
        /*0564*/ 	.short	0x010b
        /*0566*/ 	.byte	0x07
	.zero		1


	//   ....[70]....
        /*0568*/ 	.word	0x00004800
        /*056c*/ 	.word	0x000000ff
        /*0570*/ 	.word	0x00000000
        /*0574*/ 	.short	0x0101
        /*0576*/ 	.byte	0x08
	.zero		1


	//   ....[71]....
        /*0578*/ 	.word	0x00004830
        /*057c*/ 	.word	0x000000ff
        /*0580*/ 	.word	0x00000068
        /*0584*/ 	.short	0x010a
        /*0586*/ 	.byte	0x07
	.zero		1


	//   ....[72]....
        /*0588*/ 	.word	0x00004a40
        /*058c*/ 	.word	0x000000ff
        /*0590*/ 	.word	0x00000048
        /*0594*/ 	.short	0x010b
        /*0596*/ 	.byte	0x07
	.zero		1


	//   ....[73]....
        /*0598*/ 	.word	0x00004a60
        /*059c*/ 	.word	0x000000ff
        /*05a0*/ 	.word	0x00000000
        /*05a4*/ 	.short	0x0101
        /*05a6*/ 	.byte	0x0d
	.zero		1


	//   ....[74]....
        /*05a8*/ 	.word	0x00004a90
        /*05ac*/ 	.word	0x000000ff
        /*05b0*/ 	.word	0x00000050
        /*05b4*/ 	.short	0x010a
        /*05b6*/ 	.byte	0x07
	.zero		1


	//   ....[75]....
        /*05b8*/ 	.word	0x00004ab0
        /*05bc*/ 	.word	0x000000ff
        /*05c0*/ 	.word	0x00000058
        /*05c4*/ 	.short	0x010a
        /*05c6*/ 	.byte	0x07
	.zero		1


	//   ....[76]....
        /*05c8*/ 	.word	0x00004ad0
        /*05cc*/ 	.word	0x000000ff
        /*05d0*/ 	.word	0x00000060
        /*05d4*/ 	.short	0x010a
        /*05d6*/ 	.byte	0x07
	.zero		1


	//   ....[77]....
        /*05d8*/ 	.word	0x00004b10
        /*05dc*/ 	.word	0x00000000
        /*05e0*/ 	.word	0x00000068
        /*05e4*/ 	.short	0x010a
        /*05e6*/ 	.byte	0xff
	.zero		1


	//   ....[78]....
        /*05e8*/ 	.word	0x00004e70
        /*05ec*/ 	.word	0x00000000
        /*05f0*/ 	.word	0x00000080
        /*05f4*/ 	.short	0x010a
        /*05f6*/ 	.byte	0xff
	.zero		1


	//   ....[79]....
        /*05f8*/ 	.word	0x00004f80
        /*05fc*/ 	.word	0x00000000
        /*0600*/ 	.word	0x00000000
        /*0604*/ 	.short	0x0101
        /*0606*/ 	.byte	0xff
	.zero		1


	//   ....[80]....
        /*0608*/ 	.word	0x00005a30
        /*060c*/ 	.word	0x000000ff
        /*0610*/ 	.word	0x00000030
        /*0614*/ 	.short	0x010a
        /*0616*/ 	.byte	0x24
	.zero		1


	//   ....[81]....
        /*0618*/ 	.word	0x00005af0
        /*061c*/ 	.word	0x00000057
        /*0620*/ 	.word	0x000000a0
        /*0624*/ 	.short	0x010a
        /*0626*/ 	.byte	0xff
	.zero		1


	//   ....[82]....
        /*0628*/ 	.word	0x00005c20
        /*062c*/ 	.word	0x000000ff
        /*0630*/ 	.word	0x00000030
        /*0634*/ 	.short	0x010a
        /*0636*/ 	.byte	0x24
	.zero		1


	//   ....[83]....
        /*0638*/ 	.word	0x00005df0
        /*063c*/ 	.word	0x00000057
        /*0640*/ 	.word	0x000000a0
        /*0644*/ 	.short	0x010a
        /*0646*/ 	.byte	0xff
	.zero		1


	//   ....[84]....
        /*0648*/ 	.word	0x00007070
        /*064c*/ 	.word	0x00000000
        /*0650*/ 	.word	0x00000000
        /*0654*/ 	.short	0x0101
        /*0656*/ 	.byte	0xff
	.zero		1


	//   ....[85]....
        /*0658*/ 	.word	0x00007080
        /*065c*/ 	.word	0x00000003
        /*0660*/ 	.word	0x00000030
        /*0664*/ 	.short	0x010a
        /*0666*/ 	.byte	0xff
	.zero		1


	//   ....[86]....
        /*0668*/ 	.word	0x00007160
        /*066c*/ 	.word	0x00000003
        /*0670*/ 	.word	0x00000030
        /*0674*/ 	.short	0x010a
        /*0676*/ 	.byte	0xff
	.zero		1


	//   ....[87]....
        /*0678*/ 	.word	0x00008490
        /*067c*/ 	.word	0x00000055
        /*0680*/ 	.word	0x00000000
        /*0684*/ 	.short	0x0101
        /*0686*/ 	.byte	0xff
	.zero		1


	//   ....[88]....
        /*0688*/ 	.word	0x000084b0
        /*068c*/ 	.word	0x00000000
        /*0690*/ 	.word	0x00000030
        /*0694*/ 	.short	0x010a
        /*0696*/ 	.byte	0xff
	.zero		1


	//   ....[89]....
        /*0698*/ 	.word	0x00008580
        /*069c*/ 	.word	0x00000000
        /*06a0*/ 	.word	0x00000030
        /*06a4*/ 	.short	0x010a
        /*06a6*/ 	.byte	0xff
	.zero		1


	//   ....[90]....
        /*06a8*/ 	.word	0x000098b0
        /*06ac*/ 	.word	0x00000054
        /*06b0*/ 	.word	0x00000000
        /*06b4*/ 	.short	0x0101
        /*06b6*/ 	.byte	0xff
	.zero		1


	//   ....[91]....
        /*06b8*/ 	.word	0x000098d0
        /*06bc*/ 	.word	0x00000003
        /*06c0*/ 	.word	0x00000030
        /*06c4*/ 	.short	0x010a
        /*06c6*/ 	.byte	0xff
	.zero		1


	//   ....[92]....
        /*06c8*/ 	.word	0x000099a0
        /*06cc*/ 	.word	0x00000003
        /*06d0*/ 	.word	0x00000030
        /*06d4*/ 	.short	0x010a
        /*06d6*/ 	.byte	0xff
	.zero		1


	//   ....[93]....
        /*06d8*/ 	.word	0x00009d60
        /*06dc*/ 	.word	0x000000ff
        /*06e0*/ 	.word	0x00000000
        /*06e4*/ 	.short	0x0101
        /*06e6*/ 	.byte	0x05
	.zero		1


	//   ....[94]....
        /*06e8*/ 	.word	0x0000ad20
        /*06ec*/ 	.word	0x00000000
        /*06f0*/ 	.word	0x00000000
        /*06f4*/ 	.short	0x0101
        /*06f6*/ 	.byte	0xff
	.zero		1


	//   ....[95]....
        /*06f8*/ 	.word	0x0000af90
        /*06fc*/ 	.word	0x000000ff
        /*0700*/ 	.word	0x00000000
        /*0704*/ 	.short	0x0101
        /*0706*/ 	.byte	0x04
	.zero		1


	//   ....[96]....
        /*0708*/ 	.word	0x0000afb0
        /*070c*/ 	.word	0x00000003
        /*0710*/ 	.word	0x000000d0
        /*0714*/ 	.short	0x010a
        /*0716*/ 	.byte	0xff
	.zero		1


	//   ....[97]....
        /*0718*/ 	.word	0x0000b010
        /*071c*/ 	.word	0x00000002
        /*0720*/ 	.word	0x00000018
        /*0724*/ 	.short	0x010a
        /*0726*/ 	.byte	0xff
	.zero		1


	//   ....[98]....
        /*0728*/ 	.word	0x0000b070
        /*072c*/ 	.word	0x00000002
        /*0730*/ 	.word	0x00000018
        /*0734*/ 	.short	0x010a
        /*0736*/ 	.byte	0xff
	.zero		1


	//   ....[99]....
        /*0738*/ 	.word	0x0000b0c0
        /*073c*/ 	.word	0x00000002
        /*0740*/ 	.word	0x00000080
        /*0744*/ 	.short	0x010a
        /*0746*/ 	.byte	0xff
	.zero		1


	//   ....[100]....
        /*0748*/ 	.word	0x0000b120
        /*074c*/ 	.word	0x00000000
        /*0750*/ 	.word	0x00000000
        /*0754*/ 	.short	0x010a
        /*0756*/ 	.byte	0xff
	.zero		1


	//   ....[101]....
        /*0758*/ 	.word	0x0000b180
        /*075c*/ 	.word	0x00000000
        /*0760*/ 	.word	0x00000000
        /*0764*/ 	.short	0x010a
        /*0766*/ 	.byte	0xff
	.zero		1


	//   ....[102]....
        /*0768*/ 	.word	0x0000b1d0
        /*076c*/ 	.word	0x00000000
        /*0770*/ 	.word	0x000000c0
        /*0774*/ 	.short	0x010a
        /*0776*/ 	.byte	0xff
	.zero		1


	//   ....[103]....
        /*0778*/ 	.word	0x0000b230
        /*077c*/ 	.word	0x00000000
        /*0780*/ 	.word	0x00000090
        /*0784*/ 	.short	0x010a
        /*0786*/ 	.byte	0xff
	.zero		1


	//   ....[104]....
        /*0788*/ 	.word	0x0000b280
        /*078c*/ 	.word	0x00000000
        /*0790*/ 	.word	0x00000080
        /*0794*/ 	.short	0x010a
        /*0796*/ 	.byte	0xff
	.zero		1


	//   ....[105]....
        /*0798*/ 	.word	0x0000b2e0
        /*079c*/ 	.word	0x00000000
        /*07a0*/ 	.word	0x00000090
        /*07a4*/ 	.short	0x010a
        /*07a6*/ 	.byte	0xff
	.zero		1


	//   ....[106]....
        /*07a8*/ 	.word	0x0000b330
        /*07ac*/ 	.word	0x00000000
        /*07b0*/ 	.word	0x00000080
        /*07b4*/ 	.short	0x010a
        /*07b6*/ 	.byte	0xff
	.zero		1


	//   ....[107]....
        /*07b8*/ 	.word	0x0000b390
        /*07bc*/ 	.word	0x00000003
        /*07c0*/ 	.word	0x000000b0
        /*07c4*/ 	.short	0x010a
        /*07c6*/ 	.byte	0xff
	.zero		1


	//   ....[108]....
        /*07c8*/ 	.word	0x0000b3f0
        /*07cc*/ 	.word	0x00000000
        /*07d0*/ 	.word	0x00000000
        /*07d4*/ 	.short	0x010a
        /*07d6*/ 	.byte	0xff
	.zero		1


	//   ....[109]....
        /*07d8*/ 	.word	0x0000b450
        /*07dc*/ 	.word	0x00000000
        /*07e0*/ 	.word	0x00000000
        /*07e4*/ 	.short	0x010a
        /*07e6*/ 	.byte	0xff
	.zero		1


	//   ....[110]....
        /*07e8*/ 	.word	0x0000b4b0
        /*07ec*/ 	.word	0x00000000
        /*07f0*/ 	.word	0x00000000
        /*07f4*/ 	.short	0x010a
        /*07f6*/ 	.byte	0xff
	.zero		1


	//   ....[111]....
        /*07f8*/ 	.word	0x0000b500
        /*07fc*/ 	.word	0x00000000
        /*0800*/ 	.word	0x00000080
        /*0804*/ 	.short	0x010a
        /*0806*/ 	.byte	0xff
	.zero		1


	//   ....[112]....
        /*0808*/ 	.word	0x0000b560
        /*080c*/ 	.word	0x00000000
        /*0810*/ 	.word	0x00000078
        /*0814*/ 	.short	0x010a
        /*0816*/ 	.byte	0xff
	.zero		1


	//   ....[113]....
        /*0818*/ 	.word	0x0000b5c0
        /*081c*/ 	.word	0x00000003
        /*0820*/ 	.word	0x00000050
        /*0824*/ 	.short	0x010a
        /*0826*/ 	.byte	0xff
	.zero		1


	//   ....[114]....
        /*0828*/ 	.word	0x0000b620
        /*082c*/ 	.word	0x00000003
        /*0830*/ 	.word	0x00000058
        /*0834*/ 	.short	0x010a
        /*0836*/ 	.byte	0xff
	.zero		1


	//   ....[115]....
        /*0838*/ 	.word	0x0000b680
        /*083c*/ 	.word	0x00000003
        /*0840*/ 	.word	0x00000060
        /*0844*/ 	.short	0x010a
        /*0846*/ 	.byte	0xff
	.zero		1


	//   ....[116]....
        /*0848*/ 	.word	0x0000b6e0
        /*084c*/ 	.word	0x00000003
        /*0850*/ 	.word	0x00000068
        /*0854*/ 	.short	0x010a
        /*0856*/ 	.byte	0xff
	.zero		1


	//   ....[117]....
        /*0858*/ 	.word	0x0000b740
        /*085c*/ 	.word	0x00000000
        /*0860*/ 	.word	0x00000050
        /*0864*/ 	.short	0x010a
        /*0866*/ 	.byte	0xff
	.zero		1


	//   ....[118]....
        /*0868*/ 	.word	0x0000b7a0
        /*086c*/ 	.word	0x00000000
        /*0870*/ 	.word	0x00000058
        /*0874*/ 	.short	0x010a
        /*0876*/ 	.byte	0xff
	.zero		1


	//   ....[119]....
        /*0878*/ 	.word	0x0000b800
        /*087c*/ 	.word	0x00000000
        /*0880*/ 	.word	0x00000060
        /*0884*/ 	.short	0x010a
        /*0886*/ 	.byte	0xff
	.zero		1


	//   ....[120]....
        /*0888*/ 	.word	0x0000b850
        /*088c*/ 	.word	0x00000000
        /*0890*/ 	.word	0x00000080
        /*0894*/ 	.short	0x010a
        /*0896*/ 	.byte	0xff
	.zero		1


	//   ....[121]....
        /*0898*/ 	.word	0x0000b8b0
        /*089c*/ 	.word	0x00000003
        /*08a0*/ 	.word	0x00000030
        /*08a4*/ 	.short	0x010a
        /*08a6*/ 	.byte	0xff
	.zero		1


	//   ....[122]....
        /*08a8*/ 	.word	0x0000b900
        /*08ac*/ 	.word	0x00000057
        /*08b0*/ 	.word	0x000000a0
        /*08b4*/ 	.short	0x010a
        /*08b6*/ 	.byte	0xff
	.zero		1


	//   ....[123]....
        /*08b8*/ 	.word	0x0000b950
        /*08bc*/ 	.word	0x00000003
        /*08c0*/ 	.word	0x00000030
        /*08c4*/ 	.short	0x010a
        /*08c6*/ 	.byte	0xff
	.zero		1


	//   ....[124]....
        /*08c8*/ 	.word	0x0000b9a0
        /*08cc*/ 	.word	0x00000000
        /*08d0*/ 	.word	0x00000030
        /*08d4*/ 	.short	0x010a
        /*08d6*/ 	.byte	0xff
	.zero		1


	//   ....[125]....
        /*08d8*/ 	.word	0x0000b9f0
        /*08dc*/ 	.word	0x00000003
        /*08e0*/ 	.word	0x00000030
        /*08e4*/ 	.short	0x010a
        /*08e6*/ 	.byte	0xff
	.zero		1


	//----- nvinfo : EIATTR_NUM_MBARRIERS
	.align		4
.L_47:
        /*08e8*/ 	.byte	0x03, 0x38
        /*08ea*/ 	.short	0x001c


	//----- nvinfo : EIATTR_EXIT_INSTR_OFFSETS
	.align		4
        /*08ec*/ 	.byte	0x04, 0x1c
        /*08ee*/ 	.short	(.L_49 - .L_48)


	//   ....[0]....
.L_48:
        /*08f0*/ 	.word	0x000027a0


	//   ....[1]....
        /*08f4*/ 	.word	0x00002c90


	//   ....[2]....
        /*08f8*/ 	.word	0x00002cf0


	//   ....[3]....
        /*08fc*/ 	.word	0x00003ad0


	//   ....[4]....
        /*0900*/ 	.word	0x00004b40


	//   ....[5]....
        /*0904*/ 	.word	0x00004b80


	//   ....[6]....
        /*0908*/ 	.word	0x0000ae80


	//   ....[7]....
        /*090c*/ 	.word	0x0000af00


	//   ....[8]....
        /*0910*/ 	.word	0x0000af30


	//   ....[9]....
        /*0914*/ 	.word	0x0000afa0


	//----- nvinfo : EIATTR_MAX_THREADS
	.align		4
.L_49:
        /*0918*/ 	.byte	0x04, 0x05
        /*091a*/ 	.short	(.L_51 - .L_50)
.L_50:
        /*091c*/ 	.word	0x00000100
        /*0920*/ 	.word	0x00000001
        /*0924*/ 	.word	0x00000001


	//----- nvinfo : EIATTR_CRS_STACK_SIZE
	.align		4
.L_51:
        /*0928*/ 	.byte	0x04, 0x1e
        /*092a*/ 	.short	(.L_53 - .L_52)
.L_52:
        /*092c*/ 	.word	0x00000000


	//----- nvinfo : EIATTR_CBANK_PARAM_SIZE
	.align		4
.L_53:
        /*0930*/ 	.byte	0x03, 0x19
        /*0932*/ 	.short	0x0800


	//----- nvinfo : EIATTR_PARAM_CBANK
	.align		4
        /*0934*/ 	.byte	0x04, 0x0a
        /*0936*/ 	.short	(.L_55 - .L_54)
	.align		4
.L_54:
        /*0938*/ 	.word	index@(.nv.constant0._ZN7cutlass13device_kernelINS_4gemm6kernel13GemmUniversalIN4cute5tupleIJiiiiEEENS1_10collective13CollectiveMmaINS1_35MainloopSm100TmaUmmaWarpSpecializedILi3ELi2ELi2ENS5_IJNS4_1CILi1EEESB_SB_EEEEENS5_IJNSA_ILi128EEENSA_ILi256EEENSA_ILi64EEEEEENS_6half_tENS5_IJSB_llEEESI_SJ_NS4_8TiledMMAINS4_8MMA_AtomIJNS4_20SM100_MMA_F16BF16_SSISI_SI_fLi128ELi256ELNS4_4UMMA5MajorE1ELSO_1ELNSN_7ScaleInE0ELSP_0EEEEEENS4_6LayoutISC_NS5_IJNSA_ILi0EEEST_ST_EEEEENS5_IJNS4_10UnderscoreESW_SW_EEEEENS4_13SM90_TMA_LOADENS4_14ComposedLayoutINS4_7SwizzleILi3ELi4ELi3EEENS4_18smem_ptr_flag_bitsILi16EEENSS_INS5_IJSG_NSA_ILi8EEEEEENS5_IJSB_SG_EEEEEEEvNS4_8identityESZ_S19_vS1A_EENS_8epilogue10collective18CollectiveEpilogueINS1C_23Sm100TmaWarpSpecializedILi4ELi2ELi64ELb1ELb0EEEJSH_NS5_IJNSS_ISE_SB_EENSS_ISG_SB_EEEEESI_NS5_IJlSB_lEEESI_S1K_NS1C_6fusion15FusionCallbacksIS1G_NS1L_17LinearCombinationISI_fSI_fLNS_15FloatRoundStyleE2EEESH_S1J_JEEENS4_5SM1004TMEM4LOAD26SM100_TMEM_LOAD_32dp32b64xESZ_NS10_IS12_S14_NSS_INS5_IJS15_SG_EEENS5_IJSG_SB_EEEEEEENS4_39AutoVectorizingCopyWithAssumedAlignmentILi128EEENS4_14SM90_TMA_STOREES1Y_S20_S20_EEEvvEEEEvNT_6ParamsE)
        /*093c*/ 	.short	0x0380
        /*093e*/ 	.short	0x0800


	//----- nvinfo : EIATTR_SW_WAR
	.align		4
.L_55:
        /*0940*/ 	.byte	0x04, 0x36
        /*0942*/ 	.short	(.L_57 - .L_56)
.L_56:
        /*0944*/ 	.word	0x00000008
.L_57:


//--------------------- .nv.callgraph             --------------------------
	.section	.nv.callgraph,"",@"SHT_CUDA_CALLGRAPH"
	.align	4
	.sectionentsize	8
	.align		4
        /*0000*/ 	.word	0x00000000
	.align		4
        /*0004*/ 	.word	0xffffffff
	.align		4
        /*0008*/ 	.word	index@(_ZN7cutlass13device_kernelINS_4gemm6kernel13GemmUniversalIN4cute5tupleIJiiiiEEENS1_10collective13CollectiveMmaINS1_35MainloopSm100TmaUmmaWarpSpecializedILi3ELi2ELi2ENS5_IJNS4_1CILi1EEESB_SB_EEEEENS5_IJNSA_ILi128EEENSA_ILi256EEENSA_ILi64EEEEEENS_6half_tENS5_IJSB_llEEESI_SJ_NS4_8TiledMMAINS4_8MMA_AtomIJNS4_20SM100_MMA_F16BF16_SSISI_SI_fLi128ELi256ELNS4_4UMMA5MajorE1ELSO_1ELNSN_7ScaleInE0ELSP_0EEEEEENS4_6LayoutISC_NS5_IJNSA_ILi0EEEST_ST_EEEEENS5_IJNS4_10UnderscoreESW_SW_EEEEENS4_13SM90_TMA_LOADENS4_14ComposedLayoutINS4_7SwizzleILi3ELi4ELi3EEENS4_18smem_ptr_flag_bitsILi16EEENSS_INS5_IJSG_NSA_ILi8EEEEEENS5_IJSB_SG_EEEEEEEvNS4_8identityESZ_S19_vS1A_EENS_8epilogue10collective18CollectiveEpilogueINS1C_23Sm100TmaWarpSpecializedILi4ELi2ELi64ELb1ELb0EEEJSH_NS5_IJNSS_ISE_SB_EENSS_ISG_SB_EEEEESI_NS5_IJlSB_lEEESI_S1K_NS1C_6fusion15FusionCallbacksIS1G_NS1L_17LinearCombinationISI_fSI_fLNS_15FloatRoundStyleE2EEESH_S1J_JEEENS4_5SM1004TMEM4LOAD26SM100_TMEM_LOAD_32dp32b64xESZ_NS10_IS12_S14_NSS_INS5_IJS15_SG_EEENS5_IJSG_SB_EEEEEEENS4_39AutoVectorizingCopyWithAssumedAlignmentILi128EEENS4_14SM90_TMA_STOREES1Y_S20_S20_EEEvvEEEEvNT_6ParamsE)
	.align		4
        /*000c*/ 	.word	index@(__assertfail)
	.align		4
        /*0010*/ 	.word	0x00000000
	.align		4
        /*0014*/ 	.word	0xfffffffe
	.align		4
        /*0018*/ 	.word	0x00000000
	.align		4
        /*001c*/ 	.word	0xfffffffd
	.align		4
        /*0020*/ 	.word	0x00000000
	.align		4
        /*0024*/ 	.word	0xfffffffc


//--------------------- .nv.constant4             --------------------------
	.section	.nv.constant4,"a",@progbits
	.align	8
	.align		8
.nv.constant4:
        /*0000*/ 	.dword	__assertfail
	.align		8
        /*0008*/ 	.dword	__unnamed_1
	.align		8
        /*0010*/ 	.dword	__unnamed_2
	.align		8
        /*0018*/ 	.dword	_ZN40_INTERNAL_c05b4b2b_4_k_cu_0cbfe0ce_412194cuda3std3__45__cpo5beginE
	.align		8
        /*0020*/ 	.dword	_ZN40_INTERNAL_c05b4b2b_4_k_cu_0cbfe0ce_412194cuda3std3__45__cpo3endE
	.align		8
        /*0028*/ 	.dword	_ZN40_INTERNAL_c05b4b2b_4_k_cu_0cbfe0ce_412194cuda3std3__45__cpo6cbeginE
	.align		8
        /*0030*/ 	.dword	_ZN40_INTERNAL_c05b4b2b_4_k_cu_0cbfe0ce_412194cuda3std3__45__cpo4cendE
	.align		8
        /*0038*/ 	.dword	_ZN40_INTERNAL_c05b4b2b_4_k_cu_0cbfe0ce_412194cuda3std3__442_GLOBAL__N__c05b4b2b_4_k_cu_0cbfe0ce_412196ignoreE
	.align		8
        /*0040*/ 	.dword	_ZN40_INTERNAL_c05b4b2b_4_k_cu_0cbfe0ce_412194cuda3std3__419piecewise_constructE
	.align		8
        /*0048*/ 	.dword	_ZN40_INTERNAL_c05b4b2b_4_k_cu_0cbfe0ce_412194cuda3std3__48in_placeE
	.align		8
        /*0050*/ 	.dword	_ZN40_INTERNAL_c05b4b2b_4_k_cu_0cbfe0ce_412194cuda3std6ranges3__45__cpo4swapE
	.align		8
        /*0058*/ 	.dword	_ZN40_INTERNAL_c05b4b2b_4_k_cu_0cbfe0ce_412194cuda3std6ranges3__45__cpo9iter_moveE
	.align		8
        /*0060*/ 	.dword	_ZN40_INTERNAL_c05b4b2b_4_k_cu_0cbfe0ce_412194cute7productE
	.align		8
        /*0068*/ 	.dword	_ZN40_INTERNAL_c05b4b2b_4_k_cu_0cbfe0ce_412194cute1_E
	.align		8
        /*0070*/ 	.dword	$str$25
	.align		8
        /*0078*/ 	.dword	$str$26
	.align		8
        /*0080*/ 	.dword	$str$27
	.align		8
        /*0088*/ 	.dword	$str$28


//--------------------- .text._ZN7cutlass13device_kernelINS_4gemm6kernel13GemmUniversalIN4cute5tupleIJiiiiEEENS1_10collective13CollectiveMmaINS1_35MainloopSm100TmaUmmaWarpSpecializedILi3ELi2ELi2ENS5_IJNS4_1CILi1EEESB_SB_EEEEENS5_IJNSA_ILi128EEENSA_ILi256EEENSA_ILi64EEEEEENS_6half_tENS5_IJSB_llEEESI_SJ_NS4_8TiledMMAINS4_8MMA_AtomIJNS4_20SM100_MMA_F16BF16_SSISI_SI_fLi128ELi256ELNS4_4UMMA5MajorE1ELSO_1ELNSN_7ScaleInE0ELSP_0EEEEEENS4_6LayoutISC_NS5_IJNSA_ILi0EEEST_ST_EEEEENS5_IJNS4_10UnderscoreESW_SW_EEEEENS4_13SM90_TMA_LOADENS4_14ComposedLayoutINS4_7SwizzleILi3ELi4ELi3EEENS4_18smem_ptr_flag_bitsILi16EEENSS_INS5_IJSG_NSA_ILi8EEEEEENS5_IJSB_SG_EEEEEEEvNS4_8identityESZ_S19_vS1A_EENS_8epilogue10collective18CollectiveEpilogueINS1C_23Sm100TmaWarpSpecializedILi4ELi2ELi64ELb1ELb0EEEJSH_NS5_IJNSS_ISE_SB_EENSS_ISG_SB_EEEEESI_NS5_IJlSB_lEEESI_S1K_NS1C_6fusion15FusionCallbacksIS1G_NS1L_17LinearCombinationISI_fSI_fLNS_15FloatRoundStyleE2EEESH_S1J_JEEENS4_5SM1004TMEM4LOAD26SM100_TMEM_LOAD_32dp32b64xESZ_NS10_IS12_S14_NSS_INS5_IJS15_SG_EEENS5_IJSG_SB_EEEEEEENS4_39AutoVectorizingCopyWithAssumedAlignmentILi128EEENS4_14SM90_TMA_STOREES1Y_S20_S20_EEEvvEEEEvNT_6ParamsE --------------------------
	.section	.text._ZN7cutlass13device_kernelINS_4gemm6kernel13GemmUniversalIN4cute5tupleIJiiiiEEENS1_10collective13CollectiveMmaINS1_35MainloopSm100TmaUmmaWarpSpecializedILi3ELi2ELi2ENS5_IJNS4_1CILi1EEESB_SB_EEEEENS5_IJNSA_ILi128EEENSA_ILi256EEENSA_ILi64EEEEEENS_6half_tENS5_IJSB_llEEESI_SJ_NS4_8TiledMMAINS4_8MMA_AtomIJNS4_20SM100_MMA_F16BF16_SSISI_SI_fLi128ELi256ELNS4_4UMMA5MajorE1ELSO_1ELNSN_7ScaleInE0ELSP_0EEEEEENS4_6LayoutISC_NS5_IJNSA_ILi0EEEST_ST_EEEEENS5_IJNS4_10UnderscoreESW_SW_EEEEENS4_13SM90_TMA_LOADENS4_14ComposedLayoutINS4_7SwizzleILi3ELi4ELi3EEENS4_18smem_ptr_flag_bitsILi16EEENSS_INS5_IJSG_NSA_ILi8EEEEEENS5_IJSB_SG_EEEEEEEvNS4_8identityESZ_S19_vS1A_EENS_8epilogue10collective18CollectiveEpilogueINS1C_23Sm100TmaWarpSpecializedILi4ELi2ELi64ELb1ELb0EEEJSH_NS5_IJNSS_ISE_SB_EENSS_ISG_SB_EEEEESI_NS5_IJlSB_lEEESI_S1K_NS1C_6fusion15FusionCallbacksIS1G_NS1L_17LinearCombinationISI_fSI_fLNS_15FloatRoundStyleE2EEESH_S1J_JEEENS4_5SM1004TMEM4LOAD26SM100_TMEM_LOAD_32dp32b64xESZ_NS10_IS12_S14_NSS_INS5_IJS15_SG_EEENS5_IJSG_SB_EEEEEEENS4_39AutoVectorizingCopyWithAssumedAlignmentILi128EEENS4_14SM90_TMA_STOREES1Y_S20_S20_EEEvvEEEEvNT_6ParamsE,"ax",@progbits
	.align	128
.text._ZN7cutlass13device_kernelINS_4gemm6kernel13GemmUniversalIN4cute5tupleIJiiiiEEENS1_10collective13CollectiveMmaINS1_35MainloopSm100TmaUmmaWarpSpecializedILi3ELi2ELi2ENS5_IJNS4_1CILi1EEESB_SB_EEEEENS5_IJNSA_ILi128EEENSA_ILi256EEENSA_ILi64EEEEEENS_6half_tENS5_IJSB_llEEESI_SJ_NS4_8TiledMMAINS4_8MMA_AtomIJNS4_20SM100_MMA_F16BF16_SSISI_SI_fLi128ELi256ELNS4_4UMMA5MajorE1ELSO_1ELNSN_7ScaleInE0ELSP_0EEEEEENS4_6LayoutISC_NS5_IJNSA_ILi0EEEST_ST_EEEEENS5_IJNS4_10UnderscoreESW_SW_EEEEENS4_13SM90_TMA_LOADENS4_14ComposedLayoutINS4_7SwizzleILi3ELi4ELi3EEENS4_18smem_ptr_flag_bitsILi16EEENSS_INS5_IJSG_NSA_ILi8EEEEEENS5_IJSB_SG_EEEEEEEvNS4_8identityESZ_S19_vS1A_EENS_8epilogue10collective18CollectiveEpilogueINS1C_23Sm100TmaWarpSpecializedILi4ELi2ELi64ELb1ELb0EEEJSH_NS5_IJNSS_ISE_SB_EENSS_ISG_SB_EEEEESI_NS5_IJlSB_lEEESI_S1K_NS1C_6fusion15FusionCallbacksIS1G_NS1L_17LinearCombinationISI_fSI_fLNS_15FloatRoundStyleE2EEESH_S1J_JEEENS4_5SM1004TMEM4LOAD26SM100_TMEM_LOAD_32dp32b64xESZ_NS10_IS12_S14_NSS_INS5_IJS15_SG_EEENS5_IJSG_SB_EEEEEEENS4_39AutoVectorizingCopyWithAssumedAlignmentILi128EEENS4_14SM90_TMA_STOREES1Y_S20_S20_EEEvvEEEEvNT_6ParamsE:
        .type           _ZN7cutlass13device_kernelINS_4gemm6kernel13GemmUniversalIN4cute5tupleIJiiiiEEENS1_10collective13CollectiveMmaINS1_35MainloopSm100TmaUmmaWarpSpecializedILi3ELi2ELi2ENS5_IJNS4_1CILi1EEESB_SB_EEEEENS5_IJNSA_ILi128EEENSA_ILi256EEENSA_ILi64EEEEEENS_6half_tENS5_IJSB_llEEESI_SJ_NS4_8TiledMMAINS4_8MMA_AtomIJNS4_20SM100_MMA_F16BF16_SSISI_SI_fLi128ELi256ELNS4_4UMMA5MajorE1ELSO_1ELNSN_7ScaleInE0ELSP_0EEEEEENS4_6LayoutISC_NS5_IJNSA_ILi0EEEST_ST_EEEEENS5_IJNS4_10UnderscoreESW_SW_EEEEENS4_13SM90_TMA_LOADENS4_14ComposedLayoutINS4_7SwizzleILi3ELi4ELi3EEENS4_18smem_ptr_flag_bitsILi16EEENSS_INS5_IJSG_NSA_ILi8EEEEEENS5_IJSB_SG_EEEEEEEvNS4_8identityESZ_S19_vS1A_EENS_8epilogue10collective18CollectiveEpilogueINS1C_23Sm100TmaWarpSpecializedILi4ELi2ELi64ELb1ELb0EEEJSH_NS5_IJNSS_ISE_SB_EENSS_ISG_SB_EEEEESI_NS5_IJlSB_lEEESI_S1K_NS1C_6fusion15FusionCallbacksIS1G_NS1L_17LinearCombinationISI_fSI_fLNS_15FloatRoundStyleE2EEESH_S1J_JEEENS4_5SM1004TMEM4LOAD26SM100_TMEM_LOAD_32dp32b64xESZ_NS10_IS12_S14_NSS_INS5_IJS15_SG_EEENS5_IJSG_SB_EEEEEEENS4_39AutoVectorizingCopyWithAssumedAlignmentILi128EEENS4_14SM90_TMA_STOREES1Y_S20_S20_EEEvvEEEEvNT_6ParamsE,@function
        .size           _ZN7cutlass13device_kernelINS_4gemm6kernel13GemmUniversalIN4cute5tupleIJiiiiEEENS1_10collective13CollectiveMmaINS1_35MainloopSm100TmaUmmaWarpSpecializedILi3ELi2ELi2ENS5_IJNS4_1CILi1EEESB_SB_EEEEENS5_IJNSA_ILi128EEENSA_ILi256EEENSA_ILi64EEEEEENS_6half_tENS5_IJSB_llEEESI_SJ_NS4_8TiledMMAINS4_8MMA_AtomIJNS4_20SM100_MMA_F16BF16_SSISI_SI_fLi128ELi256ELNS4_4UMMA5MajorE1ELSO_1ELNSN_7ScaleInE0ELSP_0EEEEEENS4_6LayoutISC_NS5_IJNSA_ILi0EEEST_ST_EEEEENS5_IJNS4_10UnderscoreESW_SW_EEEEENS4_13SM90_TMA_LOADENS4_14ComposedLayoutINS4_7SwizzleILi3ELi4ELi3EEENS4_18smem_ptr_flag_bitsILi16EEENSS_INS5_IJSG_NSA_ILi8EEEEEENS5_IJSB_SG_EEEEEEEvNS4_8identityESZ_S19_vS1A_EENS_8epilogue10collective18CollectiveEpilogueINS1C_23Sm100TmaWarpSpecializedILi4ELi2ELi64ELb1ELb0EEEJSH_NS5_IJNSS_ISE_SB_EENSS_ISG_SB_EEEEESI_NS5_IJlSB_lEEESI_S1K_NS1C_6fusion15FusionCallbacksIS1G_NS1L_17LinearCombinationISI_fSI_fLNS_15FloatRoundStyleE2EEESH_S1J_JEEENS4_5SM1004TMEM4LOAD26SM100_TMEM_LOAD_32dp32b64xESZ_NS10_IS12_S14_NSS_INS5_IJS15_SG_EEENS5_IJSG_SB_EEEEEEENS4_39AutoVectorizingCopyWithAssumedAlignmentILi128EEENS4_14SM90_TMA_STOREES1Y_S20_S20_EEEvvEEEEvNT_6ParamsE,(.L_x_171 - _ZN7cutlass13device_kernelINS_4gemm6kernel13GemmUniversalIN4cute5tupleIJiiiiEEENS1_10collective13CollectiveMmaINS1_35MainloopSm100TmaUmmaWarpSpecializedILi3ELi2ELi2ENS5_IJNS4_1CILi1EEESB_SB_EEEEENS5_IJNSA_ILi128EEENSA_ILi256EEENSA_ILi64EEEEEENS_6half_tENS5_IJSB_llEEESI_SJ_NS4_8TiledMMAINS4_8MMA_AtomIJNS4_20SM100_MMA_F16BF16_SSISI_SI_fLi128ELi256ELNS4_4UMMA5MajorE1ELSO_1ELNSN_7ScaleInE0ELSP_0EEEEEENS4_6LayoutISC_NS5_IJNSA_ILi0EEEST_ST_EEEEENS5_IJNS4_10UnderscoreESW_SW_EEEEENS4_13SM90_TMA_LOADENS4_14ComposedLayoutINS4_7SwizzleILi3ELi4ELi3EEENS4_18smem_ptr_flag_bitsILi16EEENSS_INS5_IJSG_NSA_ILi8EEEEEENS5_IJSB_SG_EEEEEEEvNS4_8identityESZ_S19_vS1A_EENS_8epilogue10collective18CollectiveEpilogueINS1C_23Sm100TmaWarpSpecializedILi4ELi2ELi64ELb1ELb0EEEJSH_NS5_IJNSS_ISE_SB_EENSS_ISG_SB_EEEEESI_NS5_IJlSB_lEEESI_S1K_NS1C_6fusion15FusionCallbacksIS1G_NS1L_17LinearCombinationISI_fSI_fLNS_15FloatRoundStyleE2EEESH_S1J_JEEENS4_5SM1004TMEM4LOAD26SM100_TMEM_LOAD_32dp32b64xESZ_NS10_IS12_S14_NSS_INS5_IJS15_SG_EEENS5_IJSG_SB_EEEEEEENS4_39AutoVectorizingCopyWithAssumedAlignmentILi128EEENS4_14SM90_TMA_STOREES1Y_S20_S20_EEEvvEEEEvNT_6ParamsE)
        .other          _ZN7cutlass13device_kernelINS_4gemm6kernel13GemmUniversalIN4cute5tupleIJiiiiEEENS1_10collective13CollectiveMmaINS1_35MainloopSm100TmaUmmaWarpSpecializedILi3ELi2ELi2ENS5_IJNS4_1CILi1EEESB_SB_EEEEENS5_IJNSA_ILi128EEENSA_ILi256EEENSA_ILi64EEEEEENS_6half_tENS5_IJSB_llEEESI_SJ_NS4_8TiledMMAINS4_8MMA_AtomIJNS4_20SM100_MMA_F16BF16_SSISI_SI_fLi128ELi256ELNS4_4UMMA5MajorE1ELSO_1ELNSN_7ScaleInE0ELSP_0EEEEEENS4_6LayoutISC_NS5_IJNSA_ILi0EEEST_ST_EEEEENS5_IJNS4_10UnderscoreESW_SW_EEEEENS4_13SM90_TMA_LOADENS4_14ComposedLayoutINS4_7SwizzleILi3ELi4ELi3EEENS4_18smem_ptr_flag_bitsILi16EEENSS_INS5_IJSG_NSA_ILi8EEEEEENS5_IJSB_SG_EEEEEEEvNS4_8identityESZ_S19_vS1A_EENS_8epilogue10collective18CollectiveEpilogueINS1C_23Sm100TmaWarpSpecializedILi4ELi2ELi64ELb1ELb0EEEJSH_NS5_IJNSS_ISE_SB_EENSS_ISG_SB_EEEEESI_NS5_IJlSB_lEEESI_S1K_NS1C_6fusion15FusionCallbacksIS1G_NS1L_17LinearCombinationISI_fSI_fLNS_15FloatRoundStyleE2EEESH_S1J_JEEENS4_5SM1004TMEM4LOAD26SM100_TMEM_LOAD_32dp32b64xESZ_NS10_IS12_S14_NSS_INS5_IJS15_SG_EEENS5_IJSG_SB_EEEEEEENS4_39AutoVectorizingCopyWithAssumedAlignmentILi128EEENS4_14SM90_TMA_STOREES1Y_S20_S20_EEEvvEEEEvNT_6ParamsE,@"STO_CUDA_ENTRY STV_DEFAULT"
_ZN7cutlass13device_kernelINS_4gemm6kernel13GemmUniversalIN4cute5tupleIJiiiiEEENS1_10collective13CollectiveMmaINS1_35MainloopSm100TmaUmmaWarpSpecializedILi3ELi2ELi2ENS5_IJNS4_1CILi1EEESB_SB_EEEEENS5_IJNSA_ILi128EEENSA_ILi256EEENSA_ILi64EEEEEENS_6half_tENS5_IJSB_llEEESI_SJ_NS4_8TiledMMAINS4_8MMA_AtomIJNS4_20SM100_MMA_F16BF16_SSISI_SI_fLi128ELi256ELNS4_4UMMA5MajorE1ELSO_1ELNSN_7ScaleInE0ELSP_0EEEEEENS4_6LayoutISC_NS5_IJNSA_ILi0EEEST_ST_EEEEENS5_IJNS4_10UnderscoreESW_SW_EEEEENS4_13SM90_TMA_LOADENS4_14ComposedLayoutINS4_7SwizzleILi3ELi4ELi3EEENS4_18smem_ptr_flag_bitsILi16EEENSS_INS5_IJSG_NSA_ILi8EEEEEENS5_IJSB_SG_EEEEEEEvNS4_8identityESZ_S19_vS1A_EENS_8epilogue10collective18CollectiveEpilogueINS1C_23Sm100TmaWarpSpecializedILi4ELi2ELi64ELb1ELb0EEEJSH_NS5_IJNSS_ISE_SB_EENSS_ISG_SB_EEEEESI_NS5_IJlSB_lEEESI_S1K_NS1C_6fusion15FusionCallbacksIS1G_NS1L_17LinearCombinationISI_fSI_fLNS_15FloatRoundStyleE2EEESH_S1J_JEEENS4_5SM1004TMEM4LOAD26SM100_TMEM_LOAD_32dp32b64xESZ_NS10_IS12_S14_NSS_INS5_IJS15_SG_EEENS5_IJSG_SB_EEEEEEENS4_39AutoVectorizingCopyWithAssumedAlignmentILi128EEENS4_14SM90_TMA_STOREES1Y_S20_S20_EEEvvEEEEvNT_6ParamsE:
[----:B------:R-:W1:Y:S01]  /*0000*/  LDC R1, c[0x0][0x37c] ;  /* 0x0000df00ff017b82 */ /* 0x000e620000000800 */
[----:B------:R-:W2:Y:S01]  /*0010*/  S2R R170, SR_TID.X ;  /* 0x0000000000aa7919 */ /* 0x000ea20000002100 */
[----:B------:R-:W3:Y:S01]  /*0020*/  LDCU.64 UR4, c[0x0][0x890] ;  /* 0x00011200ff0477ac */ /* 0x000ee20008000a00 */
[----:B------:R-:W-:Y:S02]  /*0030*/  PRMT R155, RZ, 0x7610, R155 ;  /* 0x00007610ff9b7816 */ /* 0x000fe4000000009b */
[----:B------:R-:W-:Y:S01]  /*0040*/  ELECT P5, URZ, PT ;  /* 0x0000000000ff782f */ /* 0x000fe200038a0000 */
[----:B------:R-:W4:Y:S01]  /*0050*/  LDCU.64 UR46, c[0x0][0x358] ;  /* 0x00006b00ff2e77ac */ /* 0x000f220008000a00 */
[----:B---3--:R-:W-:-:S04]  /*0060*/  UISETP.NE.U32.AND UP0, UPT, UR4, URZ, UPT ;  /* 0x000000ff0400728c */ /* 0x008fc8000bf05070 */
[----:B------:R-:W-:Y:S01]  /*0070*/  UISETP.NE.AND.EX UP0, UPT, UR5, URZ, UPT, UP0 ;  /* 0x000000ff0500728c */ /* 0x000fe2000bf05300 */
[----:B--2---:R-:W-:-:S05]  /*0080*/  SHF.R.U32.HI R162, RZ, 0x5, R170 ;  /* 0x00000005ffa27819 */ /* 0x004fca00000116aa */
[----:B------:R-:W2:Y:S02]  /*0090*/  SHFL.IDX PT, R0, R162, RZ, 0x1f ;  /* 0x00001fffa2007589 */ /* 0x000ea400000e0000 */
[----:B--2---:R-:W-:Y:S01]  /*00a0*/  R2UR UR8, R0 ;  /* 0x00000000000872ca */ /* 0x004fe200000e0000 */
[----:B-1--4-:R-:W-:-:S14]  /*00b0*/  BRA.U UP0, `(.L_x_0) ;  /* 0x00000001002c7547 */ /* 0x012fdc000b800000 */
[----:B------:R-:W1:Y:S02]  /*00c0*/  LDCU.64 UR6, c[0x0][0x888] ;  /* 0x00011100ff0677ac */ /* 0x000e640008000a00 */
[----:B-1----:R-:W-:-:S04]  /*00d0*/  UISETP.NE.U32.AND UP0, UPT, UR6, URZ, UPT ;  /* 0x000000ff0600728c */ /* 0x002fc8000bf05070 */
[----:B------:R-:W-:-:S09]  /*00e0*/  UISETP.NE.AND.EX UP0, UPT, UR7, URZ, UPT, UP0 ;  /* 0x000000ff0700728c */ /* 0x000fd2000bf05300 */
[----:B------:R-:W-:Y:S05]  /*00f0*/  BRA.U !UP0, `(.L_x_1) ;  /* 0x0000000108107547 */ /* 0x000fea000b800000 */
[----:B------:R-:W1:Y:S02]  /*0100*/  LDC.64 R2, c[0x0][0x888] ;  /* 0x00022200ff027b82 */ /* 0x000e640000000a00 */
[----:B-1----:R1:W5:Y:S01]  /*0110*/  LDG.E R81, desc[UR46][R2.64] ;  /* 0x0000002e02517981 */ /* 0x002362000c1e1900 */
[----:B------:R-:W-:Y:S01]  /*0120*/  HFMA2 R155, -RZ, RZ, 0, 5.9604644775390625e-08 ;  /* 0x00000001ff9b7431 */ /* 0x000fe200000001ff */
[----:B------:R-:W-:Y:S05]  /*0130*/  BRA `(.L_x_0) ;  /* 0x00000000000c7947 */ /* 0x000fea0003800000 */
.L_x_1:
[----:B------:R-:W1:Y:S01]  /*0140*/  LDCU UR6, c[0x0][0x880] ;  /* 0x00011000ff0677ac */ /* 0x000e620008000800 */
[----:B------:R-:W-:Y:S01]  /*0150*/  HFMA2 R155, -RZ, RZ, 0, 5.9604644775390625e-08 ;  /* 0x00000001ff9b7431 */ /* 0x000fe200000001ff */
[----:B-1----:R-:W-:-:S07]  /*0160*/  MOV R81, UR6 ;  /* 0x0000000600517c02 */ /* 0x002fce0008000f00 */
.L_x_0:
[----:B------:R-:W2:Y:S02]  /*0170*/  LDCU.64 UR6, c[0x0][0x8b0] ;  /* 0x00011600ff0677ac */ /* 0x000ea40008000a00 */
[----:B--2---:R-:W-:-:S04]  /*0180*/  UISETP.NE.U32.AND UP0, UPT, UR6, URZ, UPT ;  /* 0x000000ff0600728c */ /* 0x004fc8000bf05070 */
[----:B------:R-:W-:-:S09]  /*0190*/  UISETP.NE.AND.EX UP0, UPT, UR7, URZ, UPT, UP0 ;  /* 0x000000ff0700728c */ /* 0x000fd2000bf05300 */
[----:B------:R-:W-:Y:S05]  /*01a0*/  BRA.U UP0, `(.L_x_2) ;  /* 0x0000000100247547 */ /* 0x000fea000b800000 */
[----:B------:R-:W2:Y:S02]  /*01b0*/  LDCU.64 UR6, c[0x0][0x8a8] ;  /* 0x00011500ff0677ac */ /* 0x000ea40008000a00 */
[----:B--2---:R-:W-:-:S04]  /*01c0*/  UISETP.NE.U32.AND UP0, UPT, UR6, URZ, UPT ;  /* 0x000000ff0600728c */ /* 0x004fc8000bf05070 */
[----:B------:R-:W-:-:S09]  /*01d0*/  UISETP.NE.AND.EX UP0, UPT, UR7, URZ, UPT, UP0 ;  /* 0x000000ff0700728c */ /* 0x000fd2000bf05300 */
[----:B------:R-:W-:Y:S05]  /*01e0*/  BRA.U !UP0, `(.L_x_3) ;  /* 0x00000001080c7547 */ /* 0x000fea000b800000 */
[----:B------:R-:W2:Y:S02]  /*01f0*/  LDC.64 R78, c[0x0][0x8a8] ;  /* 0x00022a00ff4e7b82 */ /* 0x000ea40000000a00 */
[----:B--2---:R2:W5:Y:S01]  /*0200*/  LDG.E R78, desc[UR46][R78.64] ;  /* 0x0000002e4e4e7981 */ /* 0x004562000c1e1900 */
[----:B------:R-:W-:Y:S05]  /*0210*/  BRA `(.L_x_2) ;  /* 0x0000000000087947 */ /* 0x000fea0003800000 */
.L_x_3:
[----:B------:R-:W2:Y:S02]  /*0220*/  LDCU UR6, c[0x0][0x8a0] ;  /* 0x00011400ff0677ac */ /* 0x000ea40008000800 */
[----:B--2---:R-:W-:Y:S02]  /*0230*/  MOV R78, UR6 ;  /* 0x00000006004e7c02 */ /* 0x004fe40008000f00 */
.L_x_2:
[----:B------:R-:W-:Y:S01]  /*0240*/  IMAD.U32 R0, RZ, RZ, UR8 ;  /* 0x00000008ff007e24 */ /* 0x000fe2000f8e00ff */
[----:B------:R-:W-:Y:S04]  /*0250*/  BSSY.RECONVERGENT B0, `(.L_x_4) ;  /* 0x000000c000007945 */ /* 0x000fe80003800200 */
[C---:B------:R-:W-:Y:S02]  /*0260*/  ISETP.NE.OR P1, PT, R0.reuse, 0x1, !P5 ;  /* 0x000000010000780c */ /* 0x040fe40006f25670 */
[----:B------:R-:W-:-:S11]  /*0270*/  ISETP.NE.OR P0, PT, R0, 0x3, !P5 ;  /* 0x000000030000780c */ /* 0x000fd60006f05670 */
[----:B------:R-:W-:Y:S05]  /*0280*/  @P1 BRA `(.L_x_5) ;  /* 0x0000000000201947 */ /* 0x000fea0003800000 */
[----:B------:R-:W3:Y:S02]  /*0290*/  LDCU.64 UR6, c[0x0][0x348] ;  /* 0x00006900ff0677ac */ /* 0x000ee40008000a00 */
[----:B---3--:R-:W-:Y:S02]  /*02a0*/  UIADD3 UR10, UP1, UPT, UR6, 0x80, URZ ;  /* 0x00000080060a7890 */ /* 0x008fe4000ff3e0ff */
[----:B------:R-:W-:Y:S02]  /*02b0*/  UIADD3 UR6, UP0, UPT, UR6, 0x180, URZ ;  /* 0x0000018006067890 */ /* 0x000fe4000ff1e0ff */
[----:B------:R-:W-:Y:S02]  /*02c0*/  UIADD3.X UR11, UPT, UPT, URZ, UR7, URZ, UP1, !UPT ;  /* 0x00000007ff0b7290 */ /* 0x000fe40008ffe4ff */
[----:B------:R-:W-:-:S07]  /*02d0*/  UIADD3.X UR7, UPT, UPT, URZ, UR7, URZ, UP0, !UPT ;  /* 0x00000007ff077290 */ /* 0x000fce00087fe4ff */
[----:B------:R3:W-:Y:S02]  /*02e0*/  UTMACCTL.PF [UR10] ;  /* 0x000000000a0079b9 */ /* 0x0007e40008040000 */
[----:B------:R3:W-:Y:S02]  /*02f0*/  UTMACCTL.PF [UR6] ;  /* 0x00000000060079b9 */ /* 0x0007e40008040000 */
[----:B---3--:R-:W-:Y:S01]  /*0300*/  NOP ;  /* 0x0000000000007918 */ /* 0x008fe20000000000 */
.L_x_5:
[----:B------:R-:W-:Y:S05]  /*0310*/  BSYNC.RECONVERGENT B0 ;  /* 0x0000000000007941 */ /* 0x000fea0003800200 */
.L_x_4:
[----:B------:R-:W-:Y:S04]  /*0320*/  BSSY.RECONVERGENT B0, `(.L_x_6) ;  /* 0x000000a000007945 */ /* 0x000fe80003800200 */
        /* <DEDUP_REMOVED lines=9> */
.L_x_7:
[----:B------:R-:W-:Y:S05]  /*03c0*/  BSYNC.RECONVERGENT B0 ;  /* 0x0000000000007941 */ /* 0x000fea0003800200 */
.L_x_6:
[----:B------:R-:W3:Y:S01]  /*03d0*/  LDCU.64 UR6, c[0x0][0x888] ;  /* 0x00011100ff0677ac */ /* 0x000ee20008000a00 */
[----:B------:R-:W-:Y:S02]  /*03e0*/  UISETP.EQ.U32.AND UP1, UPT, UR4, URZ, UPT ;  /* 0x000000ff0400728c */ /* 0x000fe4000bf22070 */
[----:B------:R-:W-:Y:S02]  /*03f0*/  UPLOP3.LUT UP2, UPT, UPT, UPT, UPT, 0x80, 0x8 ;  /* 0x000000000008789c */ /* 0x000fe40003f4f070 */
[----:B---3--:R-:W-:-:S04]  /*0400*/  UISETP.NE.U32.AND UP0, UPT, UR6, URZ, UPT ;  /* 0x000000ff0600728c */ /* 0x008fc8000bf05070 */
[----:B------:R-:W-:-:S04]  /*0410*/  UISETP.NE.AND.EX UP0, UPT, UR7, URZ, UPT, UP0 ;  /* 0x000000ff0700728c */ /* 0x000fc8000bf05300 */
[----:B------:R-:W-:-:S04]  /*0420*/  UISETP.EQ.OR.EX UP3, UPT, UR5, URZ, !UP0, UP1 ;  /* 0x000000ff0500728c */ /* 0x000fc8000c762710 */
[----:B------:R-:W-:-:S05]  /*0430*/  UP2UR UR49, UPR, URZ, 0x8 ;  /* 0x00000008ff317883 */ /* 0x000fca0008000000 */
[----:B------:R-:W-:Y:S07]  /*0440*/  BRA.U !UP3, `(.L_x_8) ;  /* 0x000000010b207547 */ /* 0x000fee000b800000 */
[----:B------:R-:W-:Y:S01]  /*0450*/  UISETP.NE.U32.AND UP2, UPT, UR4, URZ, UPT ;  /* 0x000000ff0400728c */ /* 0x000fe2000bf45070 */
[----:B-----5:R-:W-:Y:S01]  /*0460*/  FSETP.NEU.AND P0, PT, R81, RZ, PT ;  /* 0x000000ff5100720b */ /* 0x020fe20003f0d000 */
[----:B------:R-:W-:Y:S02]  /*0470*/  USEL UR4, URZ, 0xffffffff, UP0 ;  /* 0xffffffffff047887 */ /* 0x000fe40008000000 */
[----:B------:R-:W-:-:S10]  /*0480*/  UISETP.NE.AND.EX UP2, UPT, UR5, URZ, UPT, UP2 ;  /* 0x000000ff0500728c */ /* 0x000fd4000bf45320 */
[----:B------:R-:W-:Y:S01]  /*0490*/  VOTEU.ANY UP1, P0 ;  /* 0x0000000000ff7886 */ /* 0x000fe20000020100 */
[----:B------:R-:W-:-:S04]  /*04a0*/  @!UP2 USEL UR4, URZ, 0xffffffff, UP1 ;  /* 0xffffffffff04a887 */ /* 0x000fc80008800000 */
[----:B------:R-:W-:-:S04]  /*04b0*/  ULOP3.LUT UR4, UR4, 0x1, URZ, 0xc0, !UPT ;  /* 0x0000000104047892 */ /* 0x000fc8000f8ec0ff */
[----:B------:R-:W-:-:S11]  /*04c0*/  UISETP.NE.U32.AND UP2, UPT, UR4, 0x1, UPT ;  /* 0x000000010400788c */ /* 0x000fd6000bf45070 */
.L_x_8:
[----:B-1----:R-:W1:Y:S01]  /*04d0*/  SHFL.IDX PT, R2, R162, RZ, 0x1f ;  /* 0x00001fffa2027589 */ /* 0x002e6200000e0000 */
[----:B------:R-:W-:-:S04]  /*04e0*/  UISETP.NE.AND UP1, UPT, UR8, 0x2, UPT ;  /* 0x000000020800788c */ /* 0x000fc8000bf25270 */
[----:B------:R-:W-:Y:S01]  /*04f0*/  USEL UR6, URZ, 0x1, UP1 ;  /* 0x00000001ff067887 */ /* 0x000fe20008800000 */
[----:B-1----:R-:W-:-:S13]  /*0500*/  ISETP.NE.AND P0, PT, R2, RZ, PT ;  /* 0x000000ff0200720c */ /* 0x002fda0003f05270 */
[----:B------:R-:W-:Y:S05]  /*0510*/  @P0 BRA `(.L_x_9) ;  /* 0x0000000000400947 */ /* 0x000fea0003800000 */
[----:B------:R-:W1:Y:S01]  /*0520*/  S2UR UR5, SR_CgaCtaId ;  /* 0x00000000000579c3 */ /* 0x000e620000008800 */
[----:B------:R-:W-:Y:S01]  /*0530*/  UMOV UR7, 0x400 ;  /* 0x0000040000077882 */ /* 0x000fe20000000000 */
[----:B------:R-:W-:Y:S01]  /*0540*/  UMOV UR4, 0x1 ;  /* 0x0000000100047882 */ /* 0x000fe20000000000 */
[----:B------:R-:W-:Y:S01]  /*0550*/  ELECT P0, URZ, PT ;  /* 0x0000000000ff782f */ /* 0x000fe20003800000 */
[----:B------:R-:W-:-:S04]  /*0560*/  UIADD3 UR10, UPT, UPT, -UR4, 0x100000, URZ ;  /* 0x00100000040a7890 */ /* 0x000fc8000fffe1ff */
[----:B------:R-:W-:Y:S02]  /*0570*/  USHF.L.U32 UR11, UR10, 0xb, URZ ;  /* 0x0000000b0a0b7899 */ /* 0x000fe400080006ff */
[----:B------:R-:W-:Y:S02]  /*0580*/  USHF.L.U32 UR10, UR10, 0x1, URZ ;  /* 0x000000010a0a7899 */ /* 0x000fe400080006ff */
[----:B-1----:R-:W-:Y:S01]  /*0590*/  ULEA UR5, UR5, UR7, 0x18 ;  /* 0x0000000705057291 */ /* 0x002fe2000f8ec0ff */
[----:B------:R-:W1:Y:S11]  /*05a0*/  FENCE.VIEW.ASYNC.S ;  /* 0x00000000000073c6 */ /* 0x000e760000000000 */
[----:B-1----:R1:W3:Y:S01]  /*05b0*/  SYNCS.EXCH.64 URZ, [UR5], UR10 ;  /* 0x0000000a05ff75b2 */ /* 0x0022e20008000100 */
[----:B------:R1:W4:Y:S01]  /*05c0*/  SYNCS.EXCH.64 URZ, [UR5+0x18], UR10 ;  /* 0x0000180a05ff75b2 */ /* 0x0003220008000100 */
[----:B------:R1:W1:Y:S01]  /*05d0*/  SYNCS.EXCH.64 URZ, [UR5+0x8], UR10 ;  /* 0x0000080a05ff75b2 */ /* 0x0002620008000100 */
[----:B------:R1:W1:Y:S01]  /*05e0*/  SYNCS.EXCH.64 URZ, [UR5+0x20], UR10 ;  /* 0x0000200a05ff75b2 */ /* 0x0002620008000100 */
[----:B------:R1:W1:Y:S01]  /*05f0*/  SYNCS.EXCH.64 URZ, [UR5+0x10], UR10 ;  /* 0x0000100a05ff75b2 */ /* 0x0002620008000100 */
[----:B------:R1:W1:Y:S01]  /*0600*/  SYNCS.EXCH.64 URZ, [UR5+0x28], UR10 ;  /* 0x0000280a05ff75b2 */ /* 0x0002620008000100 */
[----:B------:R-:W-:Y:S01]  /*0610*/  NOP ;  /* 0x0000000000007918 */ /* 0x000fe20000000000 */
.L_x_9:
[----:B------:R-:W2:Y:S01]  /*0620*/  SHFL.IDX PT, R2, R162, RZ, 0x1f ;  /* 0x00001fffa2027589 */ /* 0x000ea200000e0000 */
[----:B------:R-:W-:Y:S01]  /*0630*/  NOP ;  /* 0x0000000000007918 */ /* 0x000fe20000000000 */
[----:B--2---:R-:W-:-:S13]  /*0640*/  ISETP.NE.AND P0, PT, R2, 0x1, PT ;  /* 0x000000010200780c */ /* 0x004fda0003f05270 */
[----:B------:R-:W-:Y:S05]  /*0650*/  @P0 BRA `(.L_x_10) ;  /* 0x0000000000580947 */ /* 0x000fea0003800000 */
[----:B------:R-:W2:Y:S01]  /*0660*/  S2UR UR7, SR_CgaCtaId ;  /* 0x00000000000779c3 */ /* 0x000ea20000008800 */
[----:B------:R-:W-:Y:S01]  /*0670*/  UMOV UR9, 0x400 ;  /* 0x0000040000097882 */ /* 0x000fe20000000000 */
[----:B-1----:R-:W-:Y:S01]  /*0680*/  UMOV UR5, 0x20 ;  /* 0x0000002000057882 */ /* 0x002fe20000000000 */
[----:B------:R-:W-:Y:S01]  /*0690*/  UMOV UR4, 0x80 ;  /* 0x0000008000047882 */ /* 0x000fe20000000000 */
[----:B------:R-:W-:-:S04]  /*06a0*/  UIADD3 UR10, UPT, UPT, -UR5, 0x100000, URZ ;  /* 0x00100000050a7890 */ /* 0x000fc8000fffe1ff */
[----:B------:R-:W-:Y:S02]  /*06b0*/  USHF.L.U32 UR11, UR10, 0xb, URZ ;  /* 0x0000000b0a0b7899 */ /* 0x000fe400080006ff */
[----:B------:R-:W-:Y:S02]  /*06c0*/  USHF.L.U32 UR10, UR10, 0x1, URZ ;  /* 0x000000010a0a7899 */ /* 0x000fe400080006ff */
[----:B------:R-:W-:-:S04]  /*06d0*/  UIADD3 UR4, UPT, UPT, -UR4, 0x100000, URZ ;  /* 0x0010000004047890 */ /* 0x000fc8000fffe1ff */
[----:B------:R-:W-:Y:S02]  /*06e0*/  USHF.L.U32 UR5, UR4, 0xb, URZ ;  /* 0x0000000b04057899 */ /* 0x000fe400080006ff */
[----:B------:R-:W-:Y:S01]  /*06f0*/  USHF.L.U32 UR4, UR4, 0x1, URZ ;  /* 0x0000000104047899 */ /* 0x000fe200080006ff */
[----:B------:R-:W-:Y:S01]  /*0700*/  ELECT P0, URZ, PT ;  /* 0x0000000000ff782f */ /* 0x000fe20003800000 */
[----:B--2---:R-:W-:Y:S01]  /*0710*/  ULEA UR7, UR7, UR9, 0x18 ;  /* 0x0000000907077291 */ /* 0x004fe2000f8ec0ff */
[----:B------:R-:W1:Y:S11]  /*0720*/  FENCE.VIEW.ASYNC.S ;  /* 0x00000000000073c6 */ /* 0x000e760000000000 */
[----:B-1----:R2:W1:Y:S01]  /*0730*/  SYNCS.EXCH.64 URZ, [UR7+0x30], UR10 ;  /* 0x0000300a07ff75b2 */ /* 0x0024620008000100 */
[----:B------:R2:W1:Y:S01]  /*0740*/  SYNCS.EXCH.64 URZ, [UR7+0x50], UR4 ;  /* 0x0000500407ff75b2 */ /* 0x0004620008000100 */
[----:B------:R2:W1:Y:S01]  /*0750*/  SYNCS.EXCH.64 URZ, [UR7+0x38], UR10 ;  /* 0x0000380a07ff75b2 */ /* 0x0004620008000100 */
[----:B------:R2:W1:Y:S01]  /*0760*/  SYNCS.EXCH.64 URZ, [UR7+0x58], UR4 ;  /* 0x0000580407ff75b2 */ /* 0x0004620008000100 */
[----:B------:R2:W1:Y:S01]  /*0770*/  SYNCS.EXCH.64 URZ, [UR7+0x40], UR10 ;  /* 0x0000400a07ff75b2 */ /* 0x0004620008000100 */
[----:B------:R2:W1:Y:S01]  /*0780*/  SYNCS.EXCH.64 URZ, [UR7+0x60], UR4 ;  /* 0x0000600407ff75b2 */ /* 0x0004620008000100 */
[----:B------:R2:W1:Y:S01]  /*0790*/  SYNCS.EXCH.64 URZ, [UR7+0x48], UR10 ;  /* 0x0000480a07ff75b2 */ /* 0x0004620008000100 */
[----:B------:R2:W1:Y:S02]  /*07a0*/  SYNCS.EXCH.64 URZ, [UR7+0x68], UR4 ;  /* 0x0000680407ff75b2 */ /* 0x0004640008000100 */
[----:B--2---:R-:W-:Y:S01]  /*07b0*/  NOP ;  /* 0x0000000000007918 */ /* 0x004fe20000000000 */
.L_x_10:
[----:B------:R-:W2:Y:S01]  /*07c0*/  SHFL.IDX PT, R2, R162, RZ, 0x1f ;  /* 0x00001fffa2027589 */ /* 0x000ea200000e0000 */
[----:B------:R-:W-:Y:S01]  /*07d0*/  NOP ;  /* 0x0000000000007918 */ /* 0x000fe20000000000 */
[----:B--2---:R-:W-:-:S13]  /*07e0*/  ISETP.NE.AND P0, PT, R2, 0x3, PT ;  /* 0x000000030200780c */ /* 0x004fda0003f05270 */
[----:B------:R-:W-:Y:S05]  /*07f0*/  @P0 BRA `(.L_x_11) ;  /* 0x0000000000300947 */ /* 0x000fea0003800000 */
[----:B-1----:R-:W1:Y:S01]  /*0800*/  S2UR UR5, SR_CgaCtaId ;  /* 0x00000000000579c3 */ /* 0x002e620000008800 */
        /* <DEDUP_REMOVED lines=8> */
[----:B-1----:R2:W1:Y:S01]  /*0890*/  SYNCS.EXCH.64 URZ, [UR5+0x70], UR10 ;  /* 0x0000700a05ff75b2 */ /* 0x0024620008000100 */
[----:B------:R2:W1:Y:S02]  /*08a0*/  SYNCS.EXCH.64 URZ, [UR5+0x78], UR10 ;  /* 0x0000780a05ff75b2 */ /* 0x0004640008000100 */
[----:B--2---:R-:W-:Y:S01]  /*08b0*/  NOP ;  /* 0x0000000000007918 */ /* 0x004fe20000000000 */
.L_x_11:
[----:B------:R-:W2:Y:S01]  /*08c0*/  SHFL.IDX PT, R2, R162, RZ, 0x1f ;  /* 0x00001fffa2027589 */ /* 0x000ea200000e0000 */
[----:B------:R-:W-:Y:S01]  /*08d0*/  NOP ;  /* 0x0000000000007918 */ /* 0x000fe20000000000 */
[----:B--2---:R-:W-:-:S13]  /*08e0*/  ISETP.NE.AND P0, PT, R2, 0x4, PT ;  /* 0x000000040200780c */ /* 0x004fda0003f05270 */
[----:B------:R-:W-:Y:S05]  /*08f0*/  @P0 BRA `(.L_x_12) ;  /* 0x00000000004c0947 */ /* 0x000fea0003800000 */
[----:B-1----:R-:W1:Y:S01]  /*0900*/  S2UR UR5, SR_CgaCtaId ;  /* 0x00000000000579c3 */ /* 0x002e620000008800 */
[----:B------:R-:W-:Y:S01]  /*0910*/  UMOV UR9, 0x100 ;  /* 0x0000010000097882 */ /* 0x000fe20000000000 */
[----:B------:R-:W-:Y:S01]  /*0920*/  UMOV UR7, 0x400 ;  /* 0x0000040000077882 */ /* 0x000fe20000000000 */
[----:B------:R-:W-:Y:S01]  /*0930*/  USEL UR9, UR9, 0xe0, UP2 ;  /* 0x000000e009097887 */ /* 0x000fe20009000000 */
[----:B------:R-:W-:Y:S01]  /*0940*/  UMOV UR4, 0x1 ;  /* 0x0000000100047882 */ /* 0x000fe20000000000 */
[----:B------:R-:W-:Y:S01]  /*0950*/  ELECT P0, URZ, PT ;  /* 0x0000000000ff782f */ /* 0x000fe20003800000 */
[----:B------:R-:W-:-:S04]  /*0960*/  UIADD3 UR10, UPT, UPT, -UR4, 0x100000, URZ ;  /* 0x00100000040a7890 */ /* 0x000fc8000fffe1ff */
[----:B------:R-:W-:Y:S02]  /*0970*/  USHF.L.U32 UR11, UR10, 0xb, URZ ;  /* 0x0000000b0a0b7899 */ /* 0x000fe400080006ff */
[----:B------:R-:W-:Y:S02]  /*0980*/  USHF.L.U32 UR10, UR10, 0x1, URZ ;  /* 0x000000010a0a7899 */ /* 0x000fe400080006ff */
[----:B------:R-:W-:-:S04]  /*0990*/  UIADD3 UR12, UPT, UPT, -UR9, 0x100000, URZ ;  /* 0x00100000090c7890 */ /* 0x000fc8000fffe1ff */
[----:B------:R-:W-:Y:S02]  /*09a0*/  USHF.L.U32 UR13, UR12, 0xb, URZ ;  /* 0x0000000b0c0d7899 */ /* 0x000fe400080006ff */
[----:B------:R-:W-:Y:S02]  /*09b0*/  USHF.L.U32 UR12, UR12, 0x1, URZ ;  /* 0x000000010c0c7899 */ /* 0x000fe400080006ff */
[----:B-1----:R-:W-:Y:S01]  /*09c0*/  ULEA UR5, UR5, UR7, 0x18 ;  /* 0x0000000705057291 */ /* 0x002fe2000f8ec0ff */
[----:B------:R-:W1:Y:S11]  /*09d0*/  FENCE.VIEW.ASYNC.S ;  /* 0x00000000000073c6 */ /* 0x000e760000000000 */
[----:B-1----:R2:W1:Y:S01]  /*09e0*/  SYNCS.EXCH.64 URZ, [UR5+0x80], UR10 ;  /* 0x0000800a05ff75b2 */ /* 0x0024620008000100 */
[----:B------:R2:W1:Y:S01]  /*09f0*/  SYNCS.EXCH.64 URZ, [UR5+0x90], UR12 ;  /* 0x0000900c05ff75b2 */ /* 0x0004620008000100 */
[----:B------:R2:W1:Y:S01]  /*0a00*/  SYNCS.EXCH.64 URZ, [UR5+0x88], UR10 ;  /* 0x0000880a05ff75b2 */ /* 0x0004620008000100 */
[----:B------:R2:W1:Y:S02]  /*0a10*/  SYNCS.EXCH.64 URZ, [UR5+0x98], UR12 ;  /* 0x0000980c05ff75b2 */ /* 0x0004640008000100 */
[----:B--2---:R-:W-:Y:S01]  /*0a20*/  NOP ;  /* 0x0000000000007918 */ /* 0x004fe20000000000 */
.L_x_12:
        /* <DEDUP_REMOVED lines=20> */
[----:B------:R2:W1:Y:S02]  /*0b70*/  SYNCS.EXCH.64 URZ, [UR7+0xb8], UR4 ;  /* 0x0000b80407ff75b2 */ /* 0x0004640008000100 */
[----:B--2---:R-:W-:Y:S01]  /*0b80*/  NOP ;  /* 0x0000000000007918 */ /* 0x004fe20000000000 */
.L_x_13:
        /* <DEDUP_REMOVED lines=18> */
.L_x_14:
[----:B-1----:R-:W1:Y:S01]  /*0cb0*/  S2UR UR5, SR_CTAID.X ;  /* 0x00000000000579c3 */ /* 0x002e620000002500 */
[----:B------:R-:W-:-:S05]  /*0cc0*/  CS2R.32 R156, SR_CgaSize ;  /* 0x00000000009c7805 */ /* 0x000fca0000008a00 */
[----:B------:R-:W-:-:S05]  /*0cd0*/  IMAD R156, R156, -0xa0, RZ ;  /* 0xffffff609c9c7824 */ /* 0x000fca00078e02ff */
[----:B------:R-:W-:-:S14]  /*0ce0*/  R2UR UR9, R156 ;  /* 0x000000009c0972ca */ /* 0x000fdc00000e0000 */
[----:B------:R-:W2:Y:S01]  /*0cf0*/  LDCU UR9, c[0x0][UR9+0x2b0] ;  /* 0x00005600090977ac */ /* 0x000ea20008000800 */
[----:B------:R-:W-:Y:S01]  /*0d00*/  NOP ;  /* 0x0000000000007918 */ /* 0x000fe20000000000 */
[----:B------:R-:W-:-:S05]  /*0d10*/  CS2R.32 R156, SR_CgaSize ;  /* 0x00000000009c7805 */ /* 0x000fca0000008a00 */
[----:B------:R-:W-:-:S05]  /*0d20*/  IMAD R156, R156, -0xa0, RZ ;  /* 0xffffff609c9c7824 */ /* 0x000fca00078e02ff */
[----:B------:R-:W-:-:S14]  /*0d30*/  R2UR UR7, R156 ;  /* 0x000000009c0772ca */ /* 0x000fdc00000e0000 */
[----:B------:R-:W3:Y:S01]  /*0d40*/  LDCU UR7, c[0x0][UR7+0x2b4] ;  /* 0x00005680070777ac */ /* 0x000ee20008000800 */
[----:B------:R-:W4:Y:S08]  /*0d50*/  S2UR UR4, SR_CTAID.Y ;  /* 0x00000000000479c3 */ /* 0x000f300000002600 */
[----:B------:R-:W3:Y:S01]  /*0d60*/  LDC R9, c[0x0][0xb24] ;  /* 0x0002c900ff097b82 */ /* 0x000ee20000000800 */
[----:B-1----:R-:W-:-:S02]  /*0d70*/  I2FP.F32.U32 R4, UR5 ;  /* 0x0000000500047c45 */ /* 0x002fc40008201000 */
[----:B------:R-:W-:-:S05]  /*0d80*/  CS2R.32 R5, SR_CgaSize ;  /* 0x0000000000057805 */ /* 0x000fca0000008a00 */
[----:B------:R-:W-:-:S06]  /*0d90*/  IMAD R5, R5, -0xa0, RZ ;  /* 0xffffff6005057824 */ /* 0x000fcc00078e02ff */
[----:B------:R-:W1:Y:S01]  /*0da0*/  LDC R5, c[0x0][R5+0x2a0] ;  /* 0x0000a80005057b82 */ /* 0x000e620000000800 */
[----:B------:R-:W-:Y:S01]  /*0db0*/  MOV R21, UR5 ;  /* 0x0000000500157c02 */ /* 0x000fe20008000f00 */
[----:B--2---:R-:W-:Y:S01]  /*0dc0*/  FMUL R4, R4, UR9 ;  /* 0x0000000904047c20 */ /* 0x004fe20008400000 */
[----:B----4-:R-:W-:Y:S02]  /*0dd0*/  I2FP.F32.U32 R2, UR4 ;  /* 0x0000000400027c45 */ /* 0x010fe40008201000 */
[----:B------:R-:W-:-:S05]  /*0de0*/  CS2R.32 R3, SR_CgaSize ;  /* 0x0000000000037805 */ /* 0x000fca0000008a00 */
[----:B------:R-:W-:-:S06]  /*0df0*/  IMAD R3, R3, -0xa0, RZ ;  /* 0xffffff6003037824 */ /* 0x000fcc00078e02ff */
[----:B------:R-:W2:Y:S01]  /*0e00*/  LDC R3, c[0x0][R3+0x2a4] ;  /* 0x0000a90003037b82 */ /* 0x000ea20000000800 */
[----:B------:R-:W4:Y:S01]  /*0e10*/  F2I.U32.TRUNC.NTZ R156, R4 ;  /* 0x00000004009c7305 */ /* 0x000f22000020f000 */
[----:B------:R-:W-:Y:S01]  /*0e20*/  MOV R20, UR4 ;  /* 0x0000000400147c02 */ /* 0x000fe20008000f00 */
[----:B---3--:R-:W-:-:S05]  /*0e30*/  FMUL R2, R2, UR7 ;  /* 0x0000000702027c20 */ /* 0x008fca0008400000 */
[----:B------:R-:W-:Y:S01]  /*0e40*/  BAR.SYNC.DEFER_BLOCKING 0x0 ;  /* 0x0000000000007b1d */ /* 0x000fe20000010000 */
[----:B------:R-:W-:-:S05]  /*0e50*/  ISETP.GE.AND P0, PT, R9, 0x1, PT ;  /* 0x000000010900780c */ /* 0x000fca0003f06270 */
[----:B------:R-:W3:Y:S02]  /*0e60*/  F2I.U32.TRUNC.NTZ R154, R2 ;  /* 0x00000002009a7305 */ /* 0x000ee4000020f000 */
[----:B------:R-:W2:Y:S01]  /*0e70*/  S2UR UR52, SR_CTAID.Z ;  /* 0x00000000003479c3 */ /* 0x000ea20000002700 */
[----:B----4-:R-:W-:-:S05]  /*0e80*/  IADD3 R156, PT, PT, -R156, RZ, RZ ;  /* 0x000000ff9c9c7210 */ /* 0x010fca0007ffe1ff */
[----:B-1----:R-:W-:Y:S01]  /*0e90*/  IMAD R156, R5, R156, UR5 ;  /* 0x00000005059c7e24 */ /* 0x002fe2000f8e029c */
[----:B---3--:R-:W-:-:S05]  /*0ea0*/  IADD3 R154, PT, PT, -R154, RZ, RZ ;  /* 0x000000ff9a9a7210 */ /* 0x008fca0007ffe1ff */
[----:B--2---:R-:W-:Y:S01]  /*0eb0*/  IMAD R154, R3, R154, UR4 ;  /* 0x00000004039a7e24 */ /* 0x004fe2000f8e029a */
[----:B------:R-:W-:Y:S06]  /*0ec0*/  @!P0 BRA `(.L_x_15) ;  /* 0x0000000000b88947 */ /* 0x000fec0003800000 */
[----:B------:R-:W1:Y:S01]  /*0ed0*/  LDC.64 R4, c[0x0][0xb18] ;  /* 0x0002c600ff047b82 */ /* 0x000e620000000a00 */
[----:B------:R-:W-:-:S07]  /*0ee0*/  ISETP.NE.AND P0, PT, R9, 0x1, PT ;  /* 0x000000010900780c */ /* 0x000fce0003f05270 */
[----:B------:R-:W2:Y:S08]  /*0ef0*/  LDC R10, c[0x0][0xb0c] ;  /* 0x0002c300ff0a7b82 */ /* 0x000eb00000000800 */
[----:B------:R-:W3:Y:S08]  /*0f00*/  LDC R11, c[0x0][0x370] ;  /* 0x0000dc00ff0b7b82 */ /* 0x000ef00000000800 */
[----:B------:R-:W4:Y:S01]  /*0f10*/  LDC R12, c[0x0][0x374] ;  /* 0x0000dd00ff0c7b82 */ /* 0x000f220000000800 */
[----:B-1----:R-:W-:-:S07]  /*0f20*/  ISETP.NE.AND P1, PT, R4, 0x1, PT ;  /* 0x000000010400780c */ /* 0x002fce0003f25270 */
[----:B------:R-:W3:Y:S01]  /*0f30*/  LDC.64 R6, c[0x0][0xb10] ;  /* 0x0002c400ff067b82 */ /* 0x000ee20000000a00 */
[----:B--2---:R-:W-:-:S07]  /*0f40*/  ISETP.NE.AND P2, PT, R10, 0x1, PT ;  /* 0x000000010a00780c */ /* 0x004fce0003f45270 */
[----:B------:R-:W1:Y:S08]  /*0f50*/  LDC R8, c[0x0][0xb20] ;  /* 0x0002c800ff087b82 */ /* 0x000e700000000800 */
[----:B------:R-:W2:Y:S01]  /*0f60*/  LDC.64 R2, c[0x0][0xb28] ;  /* 0x0002ca00ff027b82 */ /* 0x000ea20000000a00 */
[----:B----4-:R-:W-:-:S04]  /*0f70*/  IMAD.HI.U32 R13, R12, R5, RZ ;  /* 0x000000050c0d7227 */ /* 0x010fc800078e00ff */
[----:B------:R-:W-:-:S04]  /*0f80*/  IMAD.HI.U32 R5, R20, R5, RZ ;  /* 0x0000000514057227 */ /* 0x000fc800078e00ff */
[----:B---3--:R-:W-:-:S04]  /*0f90*/  IMAD.HI.U32 R14, R11, R6, RZ ;  /* 0x000000060b0e7227 */ /* 0x008fc800078e00ff */
[C---:B------:R-:W-:Y:S01]  /*0fa0*/  IMAD.HI.U32 R16, R21.reuse, R6, RZ ;  /* 0x0000000615107227 */ /* 0x040fe200078e00ff */
[-C--:B------:R-:W-:Y:S02]  /*0fb0*/  @P2 SHF.R.U32.HI R11, RZ, R7.reuse, R14 ;  /* 0x00000007ff0b2219 */ /* 0x080fe4000001160e */
[-C--:B-1----:R-:W-:Y:S02]  /*0fc0*/  @P1 SHF.R.U32.HI R12, RZ, R8.reuse, R13 ;  /* 0x00000008ff0c1219 */ /* 0x082fe4000001160d */
[----:B------:R-:W-:Y:S02]  /*0fd0*/  SHF.R.U32.HI R5, RZ, R8, R5 ;  /* 0x00000008ff057219 */ /* 0x000fe40000011605 */
[----:B------:R-:W-:Y:S02]  /*0fe0*/  SHF.R.U32.HI R16, RZ, R7, R16 ;  /* 0x00000007ff107219 */ /* 0x000fe40000011610 */
[----:B------:R-:W-:Y:S01]  /*0ff0*/  SEL R5, R20, R5, !P1 ;  /* 0x0000000514057207 */ /* 0x000fe20004800000 */
[----:B--2---:R-:W-:Y:S01]  /*1000*/  IMAD.HI.U32 R14, R12, R2, RZ ;  /* 0x000000020c0e7227 */ /* 0x004fe200078e00ff */
[----:B------:R-:W-:-:S02]  /*1010*/  SEL R7, R21, R16, !P2 ;  /* 0x0000001015077207 */ /* 0x000fc40005000000 */
[----:B------:R-:W-:Y:S01]  /*1020*/  IADD3 R13, PT, PT, -R5, RZ, RZ ;  /* 0x000000ff050d7210 */ /* 0x000fe20007ffe1ff */
[----:B------:R-:W-:Y:S01]  /*1030*/  IMAD.HI.U32 R6, R11, R2, RZ ;  /* 0x000000020b067227 */ /* 0x000fe200078e00ff */
[----:B------:R-:W-:-:S03]  /*1040*/  @P0 SHF.R.U32.HI R12, RZ, R3, R14 ;  /* 0x00000003ff0c0219 */ /* 0x000fc6000001160e */
[----:B------:R-:W-:Y:S01]  /*1050*/  IMAD R13, R4, R13, R20 ;  /* 0x0000000d040d7224 */ /* 0x000fe200078e0214 */
[----:B------:R-:W-:Y:S01]  /*1060*/  @P0 SHF.R.U32.HI R11, RZ, R3, R6 ;  /* 0x00000003ff0b0219 */ /* 0x000fe20000011606 */
[----:B------:R-:W-:-:S04]  /*1070*/  IMAD R12, R12, R9, RZ ;  /* 0x000000090c0c7224 */ /* 0x000fc800078e02ff */
[----:B------:R-:W-:Y:S01]  /*1080*/  IMAD R6, R11, R9, RZ ;  /* 0x000000090b067224 */ /* 0x000fe200078e02ff */
[----:B------:R-:W-:-:S04]  /*1090*/  ISETP.GE.AND P1, PT, R5, R12, PT ;  /* 0x0000000c0500720c */ /* 0x000fc80003f26270 */
[----:B------:R-:W-:Y:S01]  /*10a0*/  ISETP.GE.OR P1, PT, R7, R6, P1 ;  /* 0x000000060700720c */ /* 0x000fe20000f26670 */
[----:B------:R-:W-:-:S05]  /*10b0*/  IMAD.HI.U32 R6, R5, R2, RZ ;  /* 0x0000000205067227 */ /* 0x000fca00078e00ff */
[----:B------:R-:W-:-:S04]  /*10c0*/  SHF.R.U32.HI R6, RZ, R3, R6 ;  /* 0x00000003ff067219 */ /* 0x000fc80000011606 */
[----:B------:R-:W-:-:S03]  /*10d0*/  SEL R6, R5, R6, !P0 ;  /* 0x0000000605067207 */ /* 0x000fc60004000000 */
[----:B------:R-:W-:Y:S01]  /*10e0*/  @!P1 IMAD.HI.U32 R8, R7, R2, RZ ;  /* 0x0000000207089227 */ /* 0x000fe200078e00ff */
[----:B------:R-:W-:-:S04]  /*10f0*/  IADD3 R2, PT, PT, -R6, RZ, RZ ;  /* 0x000000ff06027210 */ /* 0x000fc80007ffe1ff */
[----:B------:R-:W-:Y:S01]  /*1100*/  @!P1 SHF.R.U32.HI R8, RZ, R3, R8 ;  /* 0x00000003ff089219 */ /* 0x000fe20000011608 */
[----:B------:R-:W-:-:S03]  /*1110*/  IMAD R2, R9, R2, R5 ;  /* 0x0000000209027224 */ /* 0x000fc600078e0205 */
[----:B------:R-:W-:-:S05]  /*1120*/  @!P1 SEL R3, R7, R8, !P0 ;  /* 0x0000000807039207 */ /* 0x000fca0004000000 */
[--C-:B------:R-:W-:Y:S02]  /*1130*/  @!P1 IMAD.IADD R6, R6, 0x1, -R3.reuse ;  /* 0x0000000106069824 */ /* 0x100fe400078e0a03 */
[----:B------:R-:W-:Y:S01]  /*1140*/  @!P1 IMAD R3, R2, R11, R3 ;  /* 0x0000000b02039224 */ /* 0x000fe200078e0203 */
[----:B------:R-:W-:Y:S01]  /*1150*/  IADD3 R2, PT, PT, -R7, RZ, RZ ;  /* 0x000000ff07027210 */ /* 0x000fe20007ffe1ff */
[----:B------:R-:W-:Y:S02]  /*1160*/  @!P1 IMAD R5, R6, R9, R7 ;  /* 0x0000000906059224 */ /* 0x000fe400078e0207 */
[----:B------:R-:W-:Y:S02]  /*1170*/  @!P1 IMAD.MOV.U32 R7, RZ, RZ, R3 ;  /* 0x000000ffff079224 */ /* 0x000fe400078e0003 */
[----:B------:R-:W-:Y:S02]  /*1180*/  IMAD R2, R10, R2, R21 ;  /* 0x000000020a027224 */ /* 0x000fe400078e0215 */
[----:B------:R-:W-:-:S02]  /*1190*/  IMAD R20, R5, R4, R13 ;  /* 0x0000000405147224 */ /* 0x000fc400078e020d */
[----:B------:R-:W-:Y:S02]  /*11a0*/  IMAD R21, R7, R10, R2 ;  /* 0x0000000a07157224 */ /* 0x000fe400078e0202 */
.L_x_15:
[----:B------:R-:W1:Y:S01]  /*11b0*/  LDCU UR4, c[0x0][0xb30] ;  /* 0x00016600ff0477ac */ /* 0x000e620008000800 */
[----:B------:R-:W2:Y:S08]  /*11c0*/  S2UR UR37, SR_CgaCtaId ;  /* 0x00000000002579c3 */ /* 0x000eb00000008800 */
[----:B------:R-:W3:Y:S01]  /*11d0*/  LDC R72, c[0x0][0xb24] ;  /* 0x0002c900ff487b82 */ /* 0x000ee20000000800 */
[----:B-1----:R-:W-:-:S09]  /*11e0*/  UISETP.NE.AND UP1, UPT, UR4, 0x1, UPT ;  /* 0x000000010400788c */ /* 0x002fd2000bf25270 */
[----:B--2---:R-:W-:Y:S05]  /*11f0*/  BRA.U UP1, `(.L_x_16) ;  /* 0x0000000101407547 */ /* 0x004fea000b800000 */
[----:B------:R-:W1:Y:S08]  /*1200*/  LDC.64 R4, c[0x0][0xb10] ;  /* 0x0002c400ff047b82 */ /* 0x000e700000000a00 */
[----:B------:R-:W2:Y:S08]  /*1210*/  LDC.64 R2, c[0x0][0xb18] ;  /* 0x0002c600ff027b82 */ /* 0x000eb00000000a00 */
[----:B------:R-:W4:Y:S08]  /*1220*/  LDC R6, c[0x0][0xb20] ;  /* 0x0002c800ff067b82 */ /* 0x000f300000000800 */
[----:B------:R-:W3:Y:S01]  /*1230*/  LDC R8, c[0x0][0xb0c] ;  /* 0x0002c300ff087b82 */ /* 0x000ee20000000800 */
[----:B-1----:R-:W-:-:S05]  /*1240*/  IMAD.HI.U32 R4, R21, R4, RZ ;  /* 0x0000000415047227 */ /* 0x002fca00078e00ff */
[----:B------:R-:W-:Y:S01]  /*1250*/  SHF.R.U32.HI R4, RZ, R5, R4 ;  /* 0x00000005ff047219 */ /* 0x000fe20000011604 */
[----:B--2---:R-:W-:Y:S01]  /*1260*/  IMAD.HI.U32 R3, R20, R3, RZ ;  /* 0x0000000314037227 */ /* 0x004fe200078e00ff */
[----:B------:R-:W-:-:S04]  /*1270*/  ISETP.NE.AND P0, PT, R2, 0x1, PT ;  /* 0x000000010200780c */ /* 0x000fc80003f05270 */
[----:B----4-:R-:W-:-:S04]  /*1280*/  SHF.R.U32.HI R3, RZ, R6, R3 ;  /* 0x00000006ff037219 */ /* 0x010fc80000011603 */
[----:B------:R-:W-:Y:S02]  /*1290*/  SEL R3, R20, R3, !P0 ;  /* 0x0000000314037207 */ /* 0x000fe40004000000 */
[----:B---3--:R-:W-:-:S04]  /*12a0*/  ISETP.NE.AND P1, PT, R8, 0x1, PT ;  /* 0x000000010800780c */ /* 0x008fc80003f25270 */
[----:B------:R-:W-:-:S05]  /*12b0*/  SEL R4, R21, R4, !P1 ;  /* 0x0000000415047207 */ /* 0x000fca0004800000 */
[----:B------:R-:W-:Y:S02]  /*12c0*/  IMAD.IADD R5, R3, 0x1, -R4 ;  /* 0x0000000103057824 */ /* 0x000fe400078e0a04 */
[----:B------:R-:W-:Y:S02]  /*12d0*/  IMAD.IADD R3, R4, 0x1, -R3 ;  /* 0x0000000104037824 */ /* 0x000fe400078e0a03 */
[----:B------:R-:W-:Y:S02]  /*12e0*/  IMAD R21, R5, R8, R21 ;  /* 0x0000000805157224 */ /* 0x000fe400078e0215 */
[----:B------:R-:W-:-:S07]  /*12f0*/  IMAD R20, R3, R2, R20 ;  /* 0x0000000203147224 */ /* 0x000fce00078e0214 */
.L_x_16:
[----:B------:R-:W-:Y:S01]  /*1300*/  BAR.SYNC.DEFER_BLOCKING 0x0 ;  /* 0x0000000000007b1d */ /* 0x000fe20000010000 */
[----:B------:R-:W-:Y:S01]  /*1310*/  UISETP.NE.AND UP1, UPT, UR8, 0x2, UPT ;  /* 0x000000020800788c */ /* 0x000fe2000bf25270 */
[----:B------:R-:W-:Y:S02]  /*1320*/  ISETP.NE.OR P5, PT, R0, 0x2, !P5 ;  /* 0x000000020000780c */ /* 0x000fe40006fa5670 */
[----:B------:R-:W-:-:S06]  /*1330*/  LOP3.LUT R2, R170, 0x1f, RZ, 0xc0, !PT ;  /* 0x0000001faa027812 */ /* 0x000fcc00078ec0ff */
[----:B------:R-:W-:Y:S05]  /*1340*/  BRA.U UP1, `(.L_x_17) ;  /* 0x00000015011c7547 */ /* 0x000fea000b800000 */
[----:B------:R-:W1:Y:S01]  /*1350*/  LDCU UR13, c[0x0][0x38c] ;  /* 0x00007180ff0d77ac */ /* 0x000e620008000800 */
[----:B------:R-:W2:Y:S01]  /*1360*/  LDC R9, c[0x0][0x370] ;  /* 0x0000dc00ff097b82 */ /* 0x000ea20000000800 */
[----:B------:R-:W-:Y:S01]  /*1370*/  PLOP3.LUT P1, PT, PT, PT, UP2, 0x80, 0x8 ;  /* 0x000000000008781c */ /* 0x000fe20003f2f028 */
[----:B------:R-:W-:Y:S01]  /*1380*/  HFMA2 R12, -RZ, RZ, 0, 0 ;  /* 0x00000000ff0c7431 */ /* 0x000fe200000001ff */
[----:B------:R-:W-:Y:S01]  /*1390*/  ISETP.EQ.OR P4, PT, R2, RZ, P5 ;  /* 0x000000ff0200720c */ /* 0x000fe20002f82670 */
[----:B------:R-:W-:Y:S01]  /*13a0*/  IMAD.MOV.U32 R15, RZ, RZ, 0x1 ;  /* 0x00000001ff0f7424 */ /* 0x000fe200078e00ff */
[----:B------:R-:W-:Y:S01]  /*13b0*/  PLOP3.LUT P1, PT, P1, PT, PT, 0x8, 0x80 ;  /* 0x000000000080781c */ /* 0x000fe20000f2e170 */
[----:B------:R-:W-:Y:S01]  /*13c0*/  IMAD.MOV.U32 R14, RZ, RZ, RZ ;  /* 0x000000ffff0e7224 */ /* 0x000fe200078e00ff */
[----:B------:R-:W-:Y:S01]  /*13d0*/  MOV R8, 0x1 ;  /* 0x0000000100087802 */ /* 0x000fe20000000f00 */
[----:B------:R-:W4:Y:S01]  /*13e0*/  LDC R0, c[0x0][0x374] ;  /* 0x0000dd00ff007b82 */ /* 0x000f220000000800 */
[----:B------:R-:W-:Y:S01]  /*13f0*/  IMAD.MOV.U32 R10, RZ, RZ, RZ ;  /* 0x000000ffff0a7224 */ /* 0x000fe200078e00ff */
[----:B------:R-:W2:Y:S01]  /*1400*/  LDCU.64 UR22, c[0x0][0x348] ;  /* 0x00006900ff1677ac */ /* 0x000ea20008000a00 */
[----:B------:R-:W-:Y:S01]  /*1410*/  UMOV UR6, URZ ;  /* 0x000000ff00067c82 */ /* 0x000fe20008000000 */
[----:B-1----:R-:W-:-:S04]  /*1420*/  UIADD3 UR5, UPT, UPT, UR13, 0x3f, URZ ;  /* 0x0000003f0d057890 */ /* 0x002fc8000fffe0ff */
[----:B------:R-:W-:-:S04]  /*1430*/  USHF.R.S32.HI UR4, URZ, 0x1f, UR5 ;  /* 0x0000001fff047899 */ /* 0x000fc80008011405 */
[----:B------:R-:W-:-:S04]  /*1440*/  ULEA.HI UR4, UR4, UR5, URZ, 0x6 ;  /* 0x0000000504047291 */ /* 0x000fc8000f8f30ff */
[----:B------:R-:W-:Y:S02]  /*1450*/  USHF.R.S32.HI UR15, URZ, 0x6, UR4 ;  /* 0x00000006ff0f7899 */ /* 0x000fe40008011404 */
[----:B------:R-:W-:Y:S02]  /*1460*/  UIADD3 UR4, UPT, UPT, UR13, -0x1, URZ ;  /* 0xffffffff0d047890 */ /* 0x000fe4000fffe0ff */
[----:B------:R-:W-:Y:S02]  /*1470*/  UISETP.LT.U32.AND UP0, UPT, UR15, 0x3, UPT ;  /* 0x000000030f00788c */ /* 0x000fe4000bf01070 */
[----:B------:R-:W-:Y:S02]  /*1480*/  UISETP.GE.U32.AND UP1, UPT, UR4, -0x7f, UPT ;  /* 0xffffff810400788c */ /* 0x000fe4000bf26070 */
[----:B------:R-:W-:Y:S02]  /*1490*/  USEL UR14, UR15, 0x3, UP0 ;  /* 0x000000030f0e7887 */ /* 0x000fe40008000000 */
[----:B------:R-:W-:-:S02]  /*14a0*/  UIADD3 UR13, UPT, UPT, UR13, 0x7e, URZ ;  /* 0x0000007e0d0d7890 */ /* 0x000fc4000fffe0ff */
[----:B------:R-:W-:Y:S02]  /*14b0*/  UIADD3 UR5, UPT, UPT, UR14, -0x1, URZ ;  /* 0xffffffff0e057890 */ /* 0x000fe4000fffe0ff */
[----:B------:R-:W-:-:S03]  /*14c0*/  UIADD3 UR7, UPT, UPT, UR15, -UR14, URZ ;  /* 0x8000000e0f077290 */ /* 0x000fc6000fffe0ff */
[----:B------:R-:W-:-:S04]  /*14d0*/  @UP1 UIADD3 UR5, UPT, UPT, UR14, URZ, URZ ;  /* 0x000000ff0e051290 */ /* 0x000fc8000fffe0ff */
[----:B--2---:R-:W-:-:S12]  /*14e0*/  UIADD3 UR5, UPT, UPT, UR5, 0x1, URZ ;  /* 0x0000000105057890 */ /* 0x004fd8000fffe0ff */
.L_x_39:
[----:B------:R-:W-:Y:S01]  /*14f0*/  UISETP.NE.AND UP0, UPT, UR37, URZ, UPT ;  /* 0x000000ff2500728c */ /* 0x000fe2000bf05270 */
[----:B------:R-:W1:Y:S08]  /*1500*/  S2UR UR37, SR_CgaCtaId ;  /* 0x00000000002579c3 */ /* 0x000e700000008800 */
[----:B------:R-:W-:Y:S05]  /*1510*/  BRA.U UP0, `(.L_x_18) ;  /* 0x0000000100347547 */ /* 0x000fea000b800000 */
[----:B------:R-:W2:Y:S01]  /*1520*/  S2R R2, SR_CgaCtaId ;  /* 0x0000000000027919 */ /* 0x000ea20000008800 */
[----:B------:R-:W-:-:S04]  /*1530*/  MOV R3, 0x400 ;  /* 0x0000040000037802 */ /* 0x000fc80000000f00 */
[----:B--2---:R-:W-:Y:S02]  /*1540*/  LEA R3, R2, R3, 0x18 ;  /* 0x0000000302037211 */ /* 0x004fe400078ec0ff */
[----:B------:R-:W-:-:S03]  /*1550*/  SHF.L.U32 R2, R8, 0x1f, RZ ;  /* 0x0000001f08027819 */ /* 0x000fc600000006ff */
[----:B------:R-:W-:-:S04]  /*1560*/  IMAD R3, R10, 0x8, R3 ;  /* 0x000000080a037824 */ /* 0x000fc800078e0203 */
[----:B------:R-:W2:Y:S02]  /*1570*/  SYNCS.PHASECHK.TRANS64.TRYWAIT P0, [R3+URZ+0xd0], R2 ;  /* 0x0000d002030075a7 */ /* 0x000ea400080011ff */
[----:B--2---:R-:W-:Y:S05]  /*1580*/  @!P0 BRA `(.L_x_19) ;  /* 0x0000009800888947 */ /* 0x004fea0003800000 */
.L_x_132:
[----:B------:R-:W-:Y:S01]  /*1590*/  VIADD R10, R10, 0x1 ;  /* 0x000000010a0a7836 */ /* 0x000fe20000000000 */
[----:B------:R2:W-:Y:S04]  /*15a0*/  SYNCS.ARRIVE.TRANS64.A1T0 RZ, [R3+URZ+0xc0], RZ ;  /* 0x0000c0ff03ff79a7 */ /* 0x0005e800081000ff */
[----:B------:R-:W-:-:S04]  /*15b0*/  ISETP.NE.AND P0, PT, R10, 0x2, PT ;  /* 0x000000020a00780c */ /* 0x000fc80003f05270 */
[----:B------:R-:W-:Y:S02]  /*15c0*/  SEL R10, R10, RZ, P0 ;  /* 0x000000ff0a0a7207 */ /* 0x000fe40000000000 */
[----:B--2---:R-:W-:-:S04]  /*15d0*/  SEL R3, RZ, 0x1, P0 ;  /* 0x00000001ff037807 */ /* 0x004fc80000000000 */
[----:B------:R-:W-:Y:S02]  /*15e0*/  LOP3.LUT R8, R8, R3, RZ, 0x3c, !PT ;  /* 0x0000000308087212 */ /* 0x000fe400078e3cff */
.L_x_18:
[----:B------:R-:W-:Y:S01]  /*15f0*/  UMOV UR4, 0x400 ;  /* 0x0000040000047882 */ /* 0x000fe20000000000 */
[----:B------:R-:W-:Y:S01]  /*1600*/  SHF.L.U32 R2, R15, 0x1f, RZ ;  /* 0x0000001f0f027819 */ /* 0x000fe200000006ff */
[----:B-1----:R-:W-:Y:S01]  /*1610*/  ULEA UR4, UR37, UR4, 0x18 ;  /* 0x0000000425047291 */ /* 0x002fe2000f8ec0ff */
[----:B------:R-:W-:Y:S01]  /*1620*/  R2UR UR50, R21 ;  /* 0x00000000153272ca */ /* 0x000fe200000e0000 */
[----:B------:R-:W-:Y:S01]  /*1630*/  UISETP.GE.U32.AND UP0, UPT, UR13, 0x7f, UPT ;  /* 0x0000007f0d00788c */ /* 0x000fe2000bf06070 */
[----:B------:R-:W-:Y:S01]  /*1640*/  R2UR UR34, R20 ;  /* 0x00000000142272ca */ /* 0x000fe200000e0000 */
[----:B------:R-:W-:Y:S01]  /*1650*/  ULEA UR8, UR6, UR4, 0x3 ;  /* 0x0000000406087291 */ /* 0x000fe2000f8e18ff */
[----:B------:R-:W-:-:S08]  /*1660*/  UMOV UR21, URZ ;  /* 0x000000ff00157c82 */ /* 0x000fd00008000000 */
[----:B------:R1:W2:Y:S01]  /*1670*/  SYNCS.PHASECHK.TRANS64.TRYWAIT P2, [UR8+0x18], R2 ;  /* 0x00001802ff0075a7 */ /* 0x0002a20008041108 */
[----:B------:R-:W-:Y:S02]  /*1680*/  USHF.L.U32 UR50, UR50, 0x7, URZ ;  /* 0x0000000732327899 */ /* 0x000fe400080006ff */
[----:B------:R-:W-:Y:S01]  /*1690*/  USHF.L.U32 UR34, UR34, 0x8, URZ ;  /* 0x0000000822227899 */ /* 0x000fe200080006ff */
[----:B------:R-:W-:Y:S11]  /*16a0*/  BRA.U !UP0, `(.L_x_20) ;  /* 0x00000005081c7547 */ /* 0x000ff6000b800000 */
[----:B------:R-:W-:Y:S02]  /*16b0*/  UIADD3 UR42, UPT, UPT, UR50, 0x40, URZ ;  /* 0x00000040322a7890 */ /* 0x000fe4000fffe0ff */
[----:B------:R-:W-:Y:S02]  /*16c0*/  UIADD3 UR26, UPT, UPT, UR34, 0x40, URZ ;  /* 0x00000040221a7890 */ /* 0x000fe4000fffe0ff */
[----:B------:R-:W-:Y:S02]  /*16d0*/  UIADD3 UR18, UPT, UPT, UR34, 0x80, URZ ;  /* 0x0000008022127890 */ /* 0x000fe4000fffe0ff */
[----:B------:R-:W-:Y:S01]  /*16e0*/  UIADD3 UR10, UPT, UPT, UR34, 0xc0, URZ ;  /* 0x000000c0220a7890 */ /* 0x000fe2000fffe0ff */
[----:B------:R-:W-:Y:S01]  /*16f0*/  UMOV UR30, URZ ;  /* 0x000000ff001e7c82 */ /* 0x000fe20008000000 */
[----:B------:R-:W-:-:S10]  /*1700*/  UMOV UR29, UR6 ;  /* 0x00000006001d7c82 */ /* 0x000fd40008000000 */
.L_x_27:
[----:B------:R-:W-:Y:S01]  /*1710*/  ULEA UR49, UR29, UR4, 0x3 ;  /* 0x000000041d317291 */ /* 0x000fe2000f8e18ff */
[----:B--2---:R-:W-:Y:S01]  /*1720*/  @!P5 MOV R3, 0xc000 ;  /* 0x0000c0000003d802 */ /* 0x004fe20000000f00 */
[----:B--2---:R-:W-:Y:S10]  /*1730*/  @P2 BRA `(.L_x_21) ;  /* 0x00000000000c2947 */ /* 0x004ff40003800000 */
[----:B------:R-:W-:-:S04]  /*1740*/  SHF.L.U32 R5, R15, 0x1f, RZ ;  /* 0x0000001f0f057819 */ /* 0x000fc800000006ff */
[----:B------:R-:W2:Y:S02]  /*1750*/  SYNCS.PHASECHK.TRANS64.TRYWAIT P0, [UR49+0x18], R5 ;  /* 0x00001805ff0075a7 */ /* 0x000ea40008001131 */
[----:B--2---:R-:W-:Y:S05]  /*1760*/  @!P0 BRA `(.L_x_22) ;  /* 0x0000009800248947 */ /* 0x004fea0003800000 */
.L_x_21:
[----:B------:R2:W-:Y:S01]  /*1770*/  @!P5 SYNCS.ARRIVE.TRANS64 RZ, [UR49], R3 ;  /* 0x00000003ffffd9a7 */ /* 0x0005e20008000031 */
[----:B------:R-:W-:Y:S04]  /*1780*/  BSSY.RECONVERGENT B0, `(.L_x_23) ;  /* 0x0000003000007945 */ /* 0x000fe80003800200 */
[----:B------:R-:W-:Y:S05]  /*1790*/  @P4 BRA `(.L_x_24) ;  /* 0x0000000000044947 */ /* 0x000fea0003800000 */
[----:B------:R-:W-:Y:S05]  /*17a0*/  BPT.TRAP 0x1 ;  /* 0x000000040000795c */ /* 0x000fea0000300000 */
.L_x_24:
[----:B------:R-:W-:Y:S05]  /*17b0*/  BSYNC.RECONVERGENT B0 ;  /* 0x0000000000007941 */ /* 0x000fea0003800200 */
.L_x_23:
[----:B------:R-:W-:Y:S01]  /*17c0*/  UIADD3 UR6, UPT, UPT, UR29, 0x1, URZ ;  /* 0x000000011d067890 */ /* 0x000fe2000fffe0ff */
[----:B------:R-:W-:Y:S01]  /*17d0*/  BSSY.RECONVERGENT B0, `(.L_x_25) ;  /* 0x000002f000007945 */ /* 0x000fe20003800200 */
[----:B------:R-:W-:Y:S02]  /*17e0*/  ELECT P0, URZ, PT ;  /* 0x0000000000ff782f */ /* 0x000fe40003800000 */
[----:B------:R-:W-:-:S04]  /*17f0*/  UISETP.NE.AND UP0, UPT, UR6, 0x3, UPT ;  /* 0x000000030600788c */ /* 0x000fc8000bf05270 */
[----:B------:R-:W-:Y:S02]  /*1800*/  USEL UR9, URZ, 0x1, UP0 ;  /* 0x00000001ff097887 */ /* 0x000fe40008000000 */
[----:B------:R-:W-:-:S04]  /*1810*/  USEL UR6, UR6, URZ, UP0 ;  /* 0x000000ff06067287 */ /* 0x000fc80008000000 */
[----:B------:R-:W-:Y:S01]  /*1820*/  ULEA UR8, UR6, UR4, 0x3 ;  /* 0x0000000406087291 */ /* 0x000fe2000f8e18ff */
[----:B------:R-:W-:-:S04]  /*1830*/  LOP3.LUT R15, R15, UR9, RZ, 0x3c, !PT ;  /* 0x000000090f0f7c12 */ /* 0x000fc8000f8e3cff */
[----:B-1----:R-:W-:-:S04]  /*1840*/  SHF.L.U32 R2, R15, 0x1f, RZ ;  /* 0x0000001f0f027819 */ /* 0x002fc800000006ff */
[----:B------:R1:W1:Y:S01]  /*1850*/  SYNCS.PHASECHK.TRANS64.TRYWAIT P2, [UR8+0x18], R2 ;  /* 0x00001802ff0075a7 */ /* 0x0002620008041108 */
[----:B------:R-:W-:Y:S05]  /*1860*/  @!P0 BRA `(.L_x_26) ;  /* 0x0000000000948947 */ /* 0x000fea0003800000 */
[----:B------:R-:W-:Y:S02]  /*1870*/  ULEA UR40, UR29, UR4, 0xe ;  /* 0x000000041d287291 */ /* 0x000fe4000f8e70ff */
[----:B------:R-:W-:Y:S02]  /*1880*/  UIADD3 UR54, UP1, UPT, UR22, 0x80, URZ ;  /* 0x0000008016367890 */ /* 0x000fe4000ff3e0ff */
[----:B------:R-:W-:Y:S02]  /*1890*/  ULEA UR8, UR29, UR4, 0xf ;  /* 0x000000041d087291 */ /* 0x000fe4000f8e78ff */
[----:B------:R-:W-:Y:S02]  /*18a0*/  UIADD3 UR46, UP0, UPT, UR22, 0x180, URZ ;  /* 0x00000180162e7890 */ /* 0x000fe4000ff1e0ff */
[----:B------:R-:W-:Y:S02]  /*18b0*/  USHF.L.U32 UR51, UR30, 0x6, URZ ;  /* 0x000000061e337899 */ /* 0x000fe400080006ff */
[----:B------:R-:W-:-:S02]  /*18c0*/  UIADD3.X UR55, UPT, UPT, URZ, UR23, URZ, UP1, !UPT ;  /* 0x00000017ff377290 */ /* 0x000fc40008ffe4ff */
[----:B------:R-:W-:Y:S02]  /*18d0*/  UIADD3 UR48, UPT, UPT, UR40, 0x10800, URZ ;  /* 0x0001080028307890 */ /* 0x000fe4000fffe0ff */
[----:B------:R-:W-:Y:S02]  /*18e0*/  UIADD3 UR40, UPT, UPT, UR40, 0x12800, URZ ;  /* 0x0001280028287890 */ /* 0x000fe4000fffe0ff */
[----:B------:R-:W-:Y:S02]  /*18f0*/  UIADD3.X UR47, UPT, UPT, URZ, UR23, URZ, UP0, !UPT ;  /* 0x00000017ff2f7290 */ /* 0x000fe400087fe4ff */
[----:B------:R-:W-:Y:S02]  /*1900*/  UIADD3 UR32, UPT, UPT, UR8, 0x1c800, URZ ;  /* 0x0001c80008207890 */ /* 0x000fe4000fffe0ff */
[----:B------:R-:W-:Y:S02]  /*1910*/  UIADD3 UR24, UPT, UPT, UR8, 0x1e800, URZ ;  /* 0x0001e80008187890 */ /* 0x000fe4000fffe0ff */
[----:B------:R-:W-:-:S02]  /*1920*/  UIADD3 UR16, UPT, UPT, UR8, 0x20800, URZ ;  /* 0x0002080008107890 */ /* 0x000fc4000fffe0ff */
[----:B------:R-:W-:Y:S01]  /*1930*/  UIADD3 UR8, UPT, UPT, UR8, 0x22800, URZ ;  /* 0x0002280008087890 */ /* 0x000fe2000fffe0ff */
[----:B------:R-:W-:Y:S01]  /*1940*/  UMOV UR38, 0x0 ;  /* 0x0000000000267882 */ /* 0x000fe20000000000 */
[----:B------:R-:W-:Y:S01]  /*1950*/  UMOV UR39, 0x10000000 ;  /* 0x1000000000277882 */ /* 0x000fe20000000000 */
[----:B------:R-:W-:Y:S01]  /*1960*/  UMOV UR41, UR49 ;  /* 0x0000003100297c82 */ /* 0x000fe20008000000 */
[----:B------:R-:W-:Y:S01]  /*1970*/  UMOV UR44, UR52 ;  /* 0x00000034002c7c82 */ /* 0x000fe20008000000 */
[----:B------:R-:W-:Y:S01]  /*1980*/  UMOV UR43, UR51 ;  /* 0x00000033002b7c82 */ /* 0x000fe20008000000 */
[----:B------:R-:W-:Y:S01]  /*1990*/  UMOV UR33, UR49 ;  /* 0x0000003100217c82 */ /* 0x000fe20008000000 */
[----:B------:R-:W-:Y:S01]  /*19a0*/  UMOV UR36, UR52 ;  /* 0x0000003400247c82 */ /* 0x000fe20008000000 */
[----:B------:R-:W-:Y:S01]  /*19b0*/  UMOV UR35, UR51 ;  /* 0x0000003300237c82 */ /* 0x000fe20008000000 */
[----:B------:R1:W-:Y:S01]  /*19c0*/  UTMALDG.3D [UR48], [UR54], desc[UR38] ;  /* 0x00002630360075b4 */ /* 0x0003e20008011000 */
[----:B------:R-:W-:Y:S01]  /*19d0*/  UMOV UR25, UR49 ;  /* 0x0000003100197c82 */ /* 0x000fe20008000000 */
        /* <DEDUP_REMOVED lines=9> */
[----:B------:R1:W-:Y:S01]  /*1a70*/  UTMALDG.3D [UR32], [UR46], desc[UR38] ;  /* 0x000026202e0075b4 */ /* 0x0003e20008011000 */
[----:B------:R1:W-:Y:S01]  /*1a80*/  UTMALDG.3D [UR24], [UR46], desc[UR38] ;  /* 0x000026182e0075b4 */ /* 0x0003e20008011000 */
[----:B------:R1:W-:Y:S01]  /*1a90*/  UTMALDG.3D [UR16], [UR46], desc[UR38] ;  /* 0x000026102e0075b4 */ /* 0x0003e20008011000 */
[----:B------:R1:W-:Y:S01]  /*1aa0*/  UTMALDG.3D [UR8], [UR46], desc[UR38] ;  /* 0x000026082e0075b4 */ /* 0x0003e20008011000 */
[----:B------:R-:W-:Y:S01]  /*1ab0*/  NOP ;  /* 0x0000000000007918 */ /* 0x000fe20000000000 */
.L_x_26:
[----:B-1----:R-:W-:Y:S05]  /*1ac0*/  BSYNC.RECONVERGENT B0 ;  /* 0x0000000000007941 */ /* 0x002fea0003800200 */
.L_x_25:
[----:B------:R-:W-:Y:S01]  /*1ad0*/  UIADD3 UR30, UPT, UPT, UR30, 0x1, URZ ;  /* 0x000000011e1e7890 */ /* 0x000fe2000fffe0ff */
[----:B------:R-:W-:Y:S01]  /*1ae0*/  UMOV UR29, UR6 ;  /* 0x00000006001d7c82 */ /* 0x000fe20008000000 */
[----:B------:R-:W-:Y:S02]  /*1af0*/  UMOV UR21, UR5 ;  /* 0x0000000500157c82 */ /* 0x000fe40008000000 */
[----:B------:R-:W-:-:S09]  /*1b00*/  UISETP.NE.AND UP0, UPT, UR30, UR5, UPT ;  /* 0x000000051e00728c */ /* 0x000fd2000bf05270 */
[----:B------:R-:W-:Y:S05]  /*1b10*/  BRA.U UP0, `(.L_x_27) ;  /* 0xfffffff900fc7547 */ /* 0x000fea000b83ffff */
.L_x_20:
[----:B------:R-:W-:Y:S01]  /*1b20*/  ULEA UR8, UR6, UR4, 0x3 ;  /* 0x0000000406087291 */ /* 0x000fe2000f8e18ff */
[----:B-1----:R-:W-:Y:S01]  /*1b30*/  SHF.L.U32 R2, R15, 0x1f, RZ ;  /* 0x0000001f0f027819 */ /* 0x002fe200000006ff */
[----:B------:R-:W-:Y:S01]  /*1b40*/  @!P1 SYNCS.ARRIVE.TRANS64.A1T0 RZ, [UR4+0x78], RZ ;  /* 0x000078ffffff99a7 */ /* 0x000fe20008100004 */
[----:B------:R-:W-:-:S06]  /*1b50*/  UISETP.GT.AND UP0, UPT, UR15, UR14, UPT ;  /* 0x0000000e0f00728c */ /* 0x000fcc000bf04270 */
[----:B------:R1:W1:Y:S03]  /*1b60*/  SYNCS.PHASECHK.TRANS64.TRYWAIT P1, [UR8+0x18], R2 ;  /* 0x00001802ff0075a7 */ /* 0x0002660008021108 */
[----:B------:R-:W-:Y:S05]  /*1b70*/  BRA.U !UP0, `(.L_x_28) ;  /* 0x0000000508187547 */ /* 0x000fea000b800000 */
[----:B------:R-:W-:Y:S02]  /*1b80*/  UIADD3 UR29, UPT, UPT, UR7, UR21, URZ ;  /* 0x00000015071d7290 */ /* 0x000fe4000fffe0ff */
[----:B------:R-:W-:Y:S02]  /*1b90*/  UIADD3 UR42, UPT, UPT, UR50, 0x40, URZ ;  /* 0x00000040322a7890 */ /* 0x000fe4000fffe0ff */
[----:B------:R-:W-:Y:S02]  /*1ba0*/  UIADD3 UR26, UPT, UPT, UR34, 0x40, URZ ;  /* 0x00000040221a7890 */ /* 0x000fe4000fffe0ff */
[----:B------:R-:W-:Y:S02]  /*1bb0*/  UIADD3 UR18, UPT, UPT, UR34, 0x80, URZ ;  /* 0x0000008022127890 */ /* 0x000fe4000fffe0ff */
[----:B------:R-:W-:Y:S01]  /*1bc0*/  UIADD3 UR10, UPT, UPT, UR34, 0xc0, URZ ;  /* 0x000000c0220a7890 */ /* 0x000fe2000fffe0ff */
[----:B------:R-:W-:-:S11]  /*1bd0*/  UMOV UR30, UR6 ;  /* 0x00000006001e7c82 */ /* 0x000fd60008000000 */
.L_x_35:
[----:B------:R-:W-:Y:S01]  /*1be0*/  ULEA UR49, UR30, UR4, 0x3 ;  /* 0x000000041e317291 */ /* 0x000fe2000f8e18ff */
[----:B--2---:R-:W-:Y:S01]  /*1bf0*/  @!P5 MOV R3, 0xc000 ;  /* 0x0000c0000003d802 */ /* 0x004fe20000000f00 */
[----:B-1----:R-:W-:Y:S10]  /*1c00*/  @P1 BRA `(.L_x_29) ;  /* 0x00000000000c1947 */ /* 0x002ff40003800000 */
[----:B------:R-:W-:-:S04]  /*1c10*/  SHF.L.U32 R5, R15, 0x1f, RZ ;  /* 0x0000001f0f057819 */ /* 0x000fc800000006ff */
[----:B------:R-:W1:Y:S02]  /*1c20*/  SYNCS.PHASECHK.TRANS64.TRYWAIT P0, [UR49+0x18], R5 ;  /* 0x00001805ff0075a7 */ /* 0x000e640008001131 */
[----:B-1----:R-:W-:Y:S05]  /*1c30*/  @!P0 BRA `(.L_x_30) ;  /* 0x0000009400088947 */ /* 0x002fea0003800000 */
.L_x_29:
[----:B------:R2:W-:Y:S01]  /*1c40*/  @!P5 SYNCS.ARRIVE.TRANS64 RZ, [UR49], R3 ;  /* 0x00000003ffffd9a7 */ /* 0x0005e20008000031 */
[----:B------:R-:W-:Y:S04]  /*1c50*/  BSSY.RECONVERGENT B0, `(.L_x_31) ;  /* 0x0000003000007945 */ /* 0x000fe80003800200 */
[----:B------:R-:W-:Y:S05]  /*1c60*/  @P4 BRA `(.L_x_32) ;  /* 0x0000000000044947 */ /* 0x000fea0003800000 */
[----:B------:R-:W-:Y:S05]  /*1c70*/  BPT.TRAP 0x1 ;  /* 0x000000040000795c */ /* 0x000fea0000300000 */
.L_x_32:
[----:B------:R-:W-:Y:S05]  /*1c80*/  BSYNC.RECONVERGENT B0 ;  /* 0x0000000000007941 */ /* 0x000fea0003800200 */
.L_x_31:
        /* <DEDUP_REMOVED lines=48> */
.L_x_34:
[----:B-1----:R-:W-:Y:S05]  /*1f90*/  BSYNC.RECONVERGENT B0 ;  /* 0x0000000000007941 */ /* 0x002fea0003800200 */
.L_x_33:
[----:B------:R-:W-:Y:S01]  /*1fa0*/  UIADD3 UR21, UPT, UPT, UR21, 0x1, URZ ;  /* 0x0000000115157890 */ /* 0x000fe2000fffe0ff */
[----:B------:R-:W-:-:S03]  /*1fb0*/  UMOV UR30, UR6 ;  /* 0x00000006001e7c82 */ /* 0x000fc60008000000 */
[----:B------:R-:W-:-:S09]  /*1fc0*/  UISETP.NE.AND UP0, UPT, UR21, UR29, UPT ;  /* 0x0000001d1500728c */ /* 0x000fd2000bf05270 */
[----:B------:R-:W-:Y:S05]  /*1fd0*/  BRA.U UP0, `(.L_x_35) ;  /* 0xfffffffd00007547 */ /* 0x000fea000b83ffff */
.L_x_28:
[----:B-1----:R-:W-:Y:S01]  /*1fe0*/  LEA R2, R14, UR4, 0x3 ;  /* 0x000000040e027c11 */ /* 0x002fe2000f8e18ff */
[----:B------:R-:W-:Y:S01]  /*1ff0*/  NOP ;  /* 0x0000000000007918 */ /* 0x000fe20000000000 */
[----:B--2---:R-:W-:Y:S02]  /*2000*/  SHF.L.U32 R3, R12, 0x1f, RZ ;  /* 0x0000001f0c037819 */ /* 0x004fe400000006ff */
[----:B------:R-:W-:Y:S02]  /*2010*/  LEA R4, R14, UR4, 0x4 ;  /* 0x000000040e047c11 */ /* 0x000fe4000f8e20ff */
[----:B------:R-:W1:Y:S02]  /*2020*/  SYNCS.PHASECHK.TRANS64.TRYWAIT P0, [R2+URZ+0x80], R3 ;  /* 0x00008003020075a7 */ /* 0x000e6400080011ff */
[----:B-1----:R-:W-:Y:S05]  /*2030*/  @!P0 BRA `(.L_x_36) ;  /* 0x0000009000208947 */ /* 0x002fea0003800000 */
.L_x_135:
[----:B------:R-:W2:Y:S01]  /*2040*/  LDS.128 R4, [R4+0xf0] ;  /* 0x0000f00004047984 */ /* 0x000ea20000000c00 */
[----:B---3--:R-:W-:Y:S01]  /*2050*/  ISETP.GE.AND P0, PT, R72, 0x1, PT ;  /* 0x000000014800780c */ /* 0x008fe20003f06270 */
[----:B-1----:R-:W-:Y:S01]  /*2060*/  VIADD R2, R2, 0x90 ;  /* 0x0000009002027836 */ /* 0x002fe20000000000 */
[----:B------:R-:W-:Y:S01]  /*2070*/  @!PT LDS RZ, [RZ] ;  /* 0x00000000fffff984 */ /* 0x000fe20000000800 */
[----:B------:R-:W-:Y:S01]  /*2080*/  @!PT LDS RZ, [RZ] ;  /* 0x00000000fffff984 */ /* 0x000fe20000000800 */
[----:B------:R-:W-:Y:S01]  /*2090*/  @!PT LDS RZ, [RZ] ;  /* 0x00000000fffff984 */ /* 0x000fe20000000800 */
[----:B------:R-:W-:Y:S01]  /*20a0*/  @!PT LDS RZ, [RZ] ;  /* 0x00000000fffff984 */ /* 0x000fe20000000800 */
[----:B------:R1:W-:Y:S06]  /*20b0*/  MEMBAR.ALL.CTA ;  /* 0x0000000000007992 */ /* 0x0003ec0000008000 */
[----:B-1----:R-:W1:Y:S01]  /*20c0*/  FENCE.VIEW.ASYNC.S ;  /* 0x00000000000073c6 */ /* 0x002e620000000000 */
[----:B------:R-:W-:-:S04]  /*20d0*/  PRMT R2, RZ, 0x654, R2 ;  /* 0x00000654ff027816 */ /* 0x000fc80000000002 */
[----:B-1----:R1:W-:Y:S01]  /*20e0*/  SYNCS.ARRIVE.TRANS64.RED.A1T0 RZ, [R2+URZ], RZ ;  /* 0x000000ff02ff79a7 */ /* 0x0023e200081004ff */
[----:B--2---:R-:W-:-:S13]  /*20f0*/  LOP3.LUT P2, RZ, R6, 0x1, RZ, 0xc0, !PT ;  /* 0x0000000106ff7812 */ /* 0x004fda000784c0ff */
[----:B------:R-:W-:Y:S01]  /*2100*/  @P2 SHF.R.U32.HI R3, RZ, 0x10, R5 ;  /* 0x00000010ff032819 */ /* 0x000fe20000011605 */
[----:B------:R-:W-:Y:S01]  /*2110*/  VOTEU.ANY UP0, P2 ;  /* 0x0000000000ff7886 */ /* 0x000fe20001000100 */
[----:B------:R-:W-:Y:S02]  /*2120*/  @P2 MOV R13, R4 ;  /* 0x00000004000d2202 */ /* 0x000fe40000000f00 */
[----:B------:R-:W-:Y:S02]  /*2130*/  @P2 R2UR.BROADCAST UR8, R3 ;  /* 0x00000000030822ca */ /* 0x000fe400008e0000 */
[----:B------:R-:W-:-:S11]  /*2140*/  @P2 LOP3.LUT R11, R5, 0xffff, RZ, 0xc0, !PT ;  /* 0x0000ffff050b2812 */ /* 0x000fd600078ec0ff */
[----:B------:R-:W-:Y:S01]  /*2150*/  @UP0 UMOV UR52, UR8 ;  /* 0x0000000800340c82 */ /* 0x000fe20008000000 */
[----:B-1----:R-:W-:Y:S05]  /*2160*/  @!P0 BRA `(.L_x_37) ;  /* 0x0000000000b88947 */ /* 0x002fea0003800000 */
[----:B------:R-:W4:Y:S01]  /*2170*/  LDC.64 R4, c[0x0][0xb18] ;  /* 0x0002c600ff047b82 */ /* 0x000f220000000a00 */
[----:B------:R-:W-:-:S07]  /*2180*/  ISETP.NE.AND P3, PT, R72, 0x1, PT ;  /* 0x000000014800780c */ /* 0x000fce0003f65270 */
[----:B------:R-:W1:Y:S08]  /*2190*/  LDC.64 R6, c[0x0][0xb10] ;  /* 0x0002c400ff067b82 */ /* 0x000e700000000a00 */
[----:B------:R-:W2:Y:S08]  /*21a0*/  LDC R16, c[0x0][0xb20] ;  /* 0x0002c800ff107b82 */ /* 0x000eb00000000800 */
[----:B------:R-:W3:Y:S01]  /*21b0*/  LDC R18, c[0x0][0xb0c] ;  /* 0x0002c300ff127b82 */ /* 0x000ee20000000800 */
[----:B----4-:R-:W-:Y:S01]  /*21c0*/  IMAD.HI.U32 R17, R0, R5, RZ ;  /* 0x0000000500117227 */ /* 0x010fe200078e00ff */
[----:B------:R-:W-:-:S03]  /*21d0*/  ISETP.NE.AND P0, PT, R4, 0x1, PT ;  /* 0x000000010400780c */ /* 0x000fc60003f05270 */
[----:B------:R-:W-:-:S03]  /*21e0*/  IMAD.HI.U32 R5, R11, R5, RZ ;  /* 0x000000050b057227 */ /* 0x000fc600078e00ff */
[----:B------:R-:W4:Y:S01]  /*21f0*/  LDC.64 R2, c[0x0][0xb28] ;  /* 0x0002ca00ff027b82 */ /* 0x000f220000000a00 */
[----:B-1----:R-:W-:-:S04]  /*2200*/  IMAD.HI.U32 R20, R9, R6, RZ ;  /* 0x0000000609147227 */ /* 0x002fc800078e00ff */
[----:B------:R-:W-:Y:S01]  /*2210*/  IMAD.HI.U32 R22, R13, R6, RZ ;  /* 0x000000060d167227 */ /* 0x000fe200078e00ff */
[----:B------:R-:W-:Y:S02]  /*2220*/  SHF.R.U32.HI R20, RZ, R7, R20 ;  /* 0x00000007ff147219 */ /* 0x000fe40000011614 */
[-C--:B--2---:R-:W-:Y:S02]  /*2230*/  SHF.R.U32.HI R17, RZ, R16.reuse, R17 ;  /* 0x00000010ff117219 */ /* 0x084fe40000011611 */
[----:B------:R-:W-:Y:S02]  /*2240*/  SHF.R.U32.HI R16, RZ, R16, R5 ;  /* 0x00000010ff107219 */ /* 0x000fe40000011605 */
[----:B------:R-:W-:Y:S02]  /*2250*/  SEL R17, R0, R17, !P0 ;  /* 0x0000001100117207 */ /* 0x000fe40004000000 */
[----:B------:R-:W-:Y:S02]  /*2260*/  SHF.R.U32.HI R22, RZ, R7, R22 ;  /* 0x00000007ff167219 */ /* 0x000fe40000011616 */
[----:B---3--:R-:W-:-:S02]  /*2270*/  ISETP.NE.AND P1, PT, R18, 0x1, PT ;  /* 0x000000011200780c */ /* 0x008fc40003f25270 */
[----:B------:R-:W-:Y:S02]  /*2280*/  SEL R5, R11, R16, !P0 ;  /* 0x000000100b057207 */ /* 0x000fe40004000000 */
[----:B------:R-:W-:Y:S02]  /*2290*/  SEL R19, R9, R20, !P1 ;  /* 0x0000001409137207 */ /* 0x000fe40004800000 */
[----:B------:R-:W-:Y:S01]  /*22a0*/  SEL R7, R13, R22, !P1 ;  /* 0x000000160d077207 */ /* 0x000fe20004800000 */
[----:B----4-:R-:W-:-:S04]  /*22b0*/  IMAD.HI.U32 R20, R17, R2, RZ ;  /* 0x0000000211147227 */ /* 0x010fc800078e00ff */
[----:B------:R-:W-:Y:S01]  /*22c0*/  IMAD.HI.U32 R6, R19, R2, RZ ;  /* 0x0000000213067227 */ /* 0x000fe200078e00ff */
[----:B------:R-:W-:-:S04]  /*22d0*/  @P3 SHF.R.U32.HI R17, RZ, R3, R20 ;  /* 0x00000003ff113219 */ /* 0x000fc80000011614 */
        /* <DEDUP_REMOVED lines=8> */
[----:B------:R-:W-:-:S04]  /*2360*/  @!P0 IMAD.HI.U32 R16, R7, R2, RZ ;  /* 0x0000000207108227 */ /* 0x000fc800078e00ff */
[----:B------:R-:W-:Y:S01]  /*2370*/  IMAD.MOV R2, RZ, RZ, -R6 ;  /* 0x000000ffff027224 */ /* 0x000fe200078e0a06 */
[----:B------:R-:W-:-:S03]  /*2380*/  @!P0 SHF.R.U32.HI R16, RZ, R3, R16 ;  /* 0x00000003ff108219 */ /* 0x000fc60000011610 */
[----:B------:R-:W-:Y:S01]  /*2390*/  IMAD R2, R72, R2, R5 ;  /* 0x0000000248027224 */ /* 0x000fe200078e0205 */
[----:B------:R-:W-:Y:S02]  /*23a0*/  @!P0 SEL R3, R7, R16, !P3 ;  /* 0x0000001007038207 */ /* 0x000fe40005800000 */
[----:B------:R-:W-:-:S03]  /*23b0*/  IADD3 R16, PT, PT, -R5, RZ, RZ ;  /* 0x000000ff05107210 */ /* 0x000fc60007ffe1ff */
[--C-:B------:R-:W-:Y:S02]  /*23c0*/  @!P0 IMAD.IADD R6, R6, 0x1, -R3.reuse ;  /* 0x0000000106068824 */ /* 0x100fe400078e0a03 */
[----:B------:R-:W-:Y:S01]  /*23d0*/  @!P0 IMAD R3, R2, R19, R3 ;  /* 0x0000001302038224 */ /* 0x000fe200078e0203 */
[----:B------:R-:W-:Y:S01]  /*23e0*/  IADD3 R2, PT, PT, -R7, RZ, RZ ;  /* 0x000000ff07027210 */ /* 0x000fe20007ffe1ff */
[----:B------:R-:W-:Y:S02]  /*23f0*/  @!P0 IMAD R5, R72, R6, R7 ;  /* 0x0000000648058224 */ /* 0x000fe400078e0207 */
[----:B------:R-:W-:Y:S02]  /*2400*/  IMAD R11, R4, R16, R11 ;  /* 0x00000010040b7224 */ /* 0x000fe400078e020b */
[----:B------:R-:W-:Y:S02]  /*2410*/  @!P0 IMAD.MOV.U32 R7, RZ, RZ, R3 ;  /* 0x000000ffff078224 */ /* 0x000fe400078e0003 */
[----:B------:R-:W-:-:S02]  /*2420*/  IMAD R2, R18, R2, R13 ;  /* 0x0000000212027224 */ /* 0x000fc400078e020d */
[----:B------:R-:W-:Y:S02]  /*2430*/  IMAD R11, R5, R4, R11 ;  /* 0x00000004050b7224 */ /* 0x000fe400078e020b */
[----:B------:R-:W-:Y:S02]  /*2440*/  IMAD R13, R7, R18, R2 ;  /* 0x00000012070d7224 */ /* 0x000fe400078e0202 */
.L_x_37:
[----:B------:R-:W1:Y:S02]  /*2450*/  LDCU UR8, c[0x0][0xb30] ;  /* 0x00016600ff0877ac */ /* 0x000e640008000800 */
[----:B-1----:R-:W-:-:S09]  /*2460*/  UISETP.NE.AND UP0, UPT, UR8, 0x1, UPT ;  /* 0x000000010800788c */ /* 0x002fd2000bf05270 */
[----:B------:R-:W-:Y:S05]  /*2470*/  BRA.U UP0, `(.L_x_38) ;  /* 0x0000000100407547 */ /* 0x000fea000b800000 */
[----:B------:R-:W1:Y:S08]  /*2480*/  LDC.64 R4, c[0x0][0xb10] ;  /* 0x0002c400ff047b82 */ /* 0x000e700000000a00 */
[----:B------:R-:W2:Y:S08]  /*2490*/  LDC.64 R2, c[0x0][0xb18] ;  /* 0x0002c600ff027b82 */ /* 0x000eb00000000a00 */
[----:B------:R-:W3:Y:S08]  /*24a0*/  LDC R6, c[0x0][0xb20] ;  /* 0x0002c800ff067b82 */ /* 0x000ef00000000800 */
[----:B------:R-:W4:Y:S01]  /*24b0*/  LDC R16, c[0x0][0xb0c] ;  /* 0x0002c300ff107b82 */ /* 0x000f220000000800 */
[----:B-1----:R-:W-:-:S05]  /*24c0*/  IMAD.HI.U32 R4, R13, R4, RZ ;  /* 0x000000040d047227 */ /* 0x002fca00078e00ff */
[----:B------:R-:W-:Y:S01]  /*24d0*/  SHF.R.U32.HI R4, RZ, R5, R4 ;  /* 0x00000005ff047219 */ /* 0x000fe20000011604 */
[----:B--2---:R-:W-:Y:S01]  /*24e0*/  IMAD.HI.U32 R3, R11, R3, RZ ;  /* 0x000000030b037227 */ /* 0x004fe200078e00ff */
[----:B------:R-:W-:-:S04]  /*24f0*/  ISETP.NE.AND P0, PT, R2, 0x1, PT ;  /* 0x000000010200780c */ /* 0x000fc80003f05270 */
[----:B---3--:R-:W-:-:S04]  /*2500*/  SHF.R.U32.HI R6, RZ, R6, R3 ;  /* 0x00000006ff067219 */ /* 0x008fc80000011603 */
[----:B------:R-:W-:Y:S02]  /*2510*/  SEL R3, R11, R6, !P0 ;  /* 0x000000060b037207 */ /* 0x000fe40004000000 */
[----:B----4-:R-:W-:-:S04]  /*2520*/  ISETP.NE.AND P1, PT, R16, 0x1, PT ;  /* 0x000000011000780c */ /* 0x010fc80003f25270 */
[----:B------:R-:W-:-:S05]  /*2530*/  SEL R4, R13, R4, !P1 ;  /* 0x000000040d047207 */ /* 0x000fca0004800000 */
[----:B------:R-:W-:Y:S02]  /*2540*/  IMAD.IADD R5, R3, 0x1, -R4 ;  /* 0x0000000103057824 */ /* 0x000fe400078e0a04 */
[----:B------:R-:W-:Y:S02]  /*2550*/  IMAD.IADD R3, R4, 0x1, -R3 ;  /* 0x0000000104037824 */ /* 0x000fe400078e0a03 */
[----:B------:R-:W-:Y:S02]  /*2560*/  IMAD R13, R5, R16, R13 ;  /* 0x00000010050d7224 */ /* 0x000fe400078e020d */
[----:B------:R-:W-:-:S07]  /*2570*/  IMAD R11, R3, R2, R11 ;  /* 0x00000002030b7224 */ /* 0x000fce00078e020b */
.L_x_38:
[----:B------:R-:W-:Y:S01]  /*2580*/  VIADD R14, R14, 0x1 ;  /* 0x000000010e0e7836 */ /* 0x000fe20000000000 */
[----:B------:R-:W-:Y:S01]  /*2590*/  PLOP3.LUT P1, PT, PT, PT, PT, 0x80, 0x8 ;  /* 0x000000000008781c */ /* 0x000fe20003f2f070 */
[----:B------:R-:W-:Y:S02]  /*25a0*/  IMAD.IADD R21, R13, 0x1, R156 ;  /* 0x000000010d157824 */ /* 0x000fe400078e029c */
[----:B------:R-:W-:Y:S01]  /*25b0*/  IMAD.IADD R20, R11, 0x1, R154 ;  /* 0x000000010b147824 */ /* 0x000fe200078e029a */
[----:B------:R-:W-:-:S04]  /*25c0*/  ISETP.NE.AND P0, PT, R14, 0x2, PT ;  /* 0x000000020e00780c */ /* 0x000fc80003f05270 */
[----:B------:R-:W-:Y:S02]  /*25d0*/  SEL R3, RZ, 0x1, P0 ;  /* 0x00000001ff037807 */ /* 0x000fe40000000000 */
[----:B------:R-:W-:Y:S02]  /*25e0*/  SEL R14, R14, RZ, P0 ;  /* 0x000000ff0e0e7207 */ /* 0x000fe40000000000 */
[----:B------:R-:W-:Y:S01]  /*25f0*/  LOP3.LUT R12, R12, R3, RZ, 0x3c, !PT ;  /* 0x000000030c0c7212 */ /* 0x000fe200078e3cff */
[----:B------:R-:W-:Y:S06]  /*2600*/  @P2 BRA `(.L_x_39) ;  /* 0xffffffec00b82947 */ /* 0x000fec000383ffff */
[----:B------:R-:W-:Y:S01]  /*2610*/  UIADD3 UR4, UPT, UPT, UR4, 0x18, URZ ;  /* 0x0000001804047890 */ /* 0x000fe2000fffe0ff */
[----:B------:R-:W-:-:S03]  /*2620*/  SHF.L.U32 R3, R15, 0x1f, RZ ;  /* 0x0000001f0f037819 */ /* 0x000fc600000006ff */
[----:B------:R-:W-:-:S09]  /*2630*/  ULEA UR5, UR6, UR4, 0x3 ;  /* 0x0000000406057291 */ /* 0x000fd2000f8e18ff */
[----:B------:R-:W1:Y:S02]  /*2640*/  SYNCS.PHASECHK.TRANS64.TRYWAIT P0, [UR5], R3 ;  /* 0x00000003ff0075a7 */ /* 0x000e640008001105 */
[----:B-1----:R-:W-:Y:S05]  /*2650*/  @!P0 BRA `(.L_x_40) ;  /* 0x0000008800ac8947 */ /* 0x002fea0003800000 */
.L_x_137:
[----:B------:R-:W-:-:S04]  /*2660*/  UIADD3 UR6, UPT, UPT, UR6, 0x1, URZ ;  /* 0x0000000106067890 */ /* 0x000fc8000fffe0ff */
[----:B------:R-:W-:-:S04]  /*2670*/  UISETP.NE.AND UP0, UPT, UR6, 0x3, UPT ;  /* 0x000000030600788c */ /* 0x000fc8000bf05270 */
[----:B------:R-:W-:Y:S02]  /*2680*/  USEL UR7, URZ, 0x1, UP0 ;  /* 0x00000001ff077887 */ /* 0x000fe40008000000 */
[----:B------:R-:W-:-:S04]  /*2690*/  USEL UR6, UR6, URZ, UP0 ;  /* 0x000000ff06067287 */ /* 0x000fc80008000000 */
[----:B------:R-:W-:Y:S01]  /*26a0*/  ULEA UR5, UR6, UR4, 0x3 ;  /* 0x0000000406057291 */ /* 0x000fe2000f8e18ff */
[----:B------:R-:W-:-:S04]  /*26b0*/  LOP3.LUT R15, R15, UR7, RZ, 0x3c, !PT ;  /* 0x000000070f0f7c12 */ /* 0x000fc8000f8e3cff */
[----:B-1----:R-:W-:-:S04]  /*26c0*/  SHF.L.U32 R3, R15, 0x1f, RZ ;  /* 0x0000001f0f037819 */ /* 0x002fc800000006ff */
[----:B------:R-:W1:Y:S02]  /*26d0*/  SYNCS.PHASECHK.TRANS64.TRYWAIT P0, [UR5], R3 ;  /* 0x00000003ff0075a7 */ /* 0x000e640008001105 */
[----:B-1----:R-:W-:Y:S05]  /*26e0*/  @!P0 BRA `(.L_x_41) ;  /* 0x0000008800a08947 */ /* 0x002fea0003800000 */
.L_x_139:
[----:B------:R-:W-:-:S04]  /*26f0*/  UIADD3 UR6, UPT, UPT, UR6, 0x1, URZ ;  /* 0x0000000106067890 */ /* 0x000fc8000fffe0ff */
[----:B------:R-:W-:-:S04]  /*2700*/  UISETP.NE.AND UP0, UPT, UR6, 0x3, UPT ;  /* 0x000000030600788c */ /* 0x000fc8000bf05270 */
[----:B------:R-:W-:Y:S02]  /*2710*/  USEL UR5, URZ, 0x1, UP0 ;  /* 0x00000001ff057887 */ /* 0x000fe40008000000 */
[----:B------:R-:W-:-:S04]  /*2720*/  USEL UR6, UR6, URZ, UP0 ;  /* 0x000000ff06067287 */ /* 0x000fc80008000000 */
[----:B------:R-:W-:Y:S01]  /*2730*/  ULEA UR6, UR6, UR4, 0x3 ;  /* 0x0000000406067291 */ /* 0x000fe2000f8e18ff */
[----:B-1----:R-:W-:-:S04]  /*2740*/  LOP3.LUT R3, R15, UR5, RZ, 0x3c, !PT ;  /* 0x000000050f037c12 */ /* 0x002fc8000f8e3cff */
[----:B------:R-:W-:Y:S01]  /*2750*/  SHF.L.U32 R3, R3, 0x1f, RZ ;  /* 0x0000001f03037819 */ /* 0x000fe200000006ff */
[----:B----4-:R-:W-:-:S07]  /*2760*/  IMAD.U32 R0, RZ, RZ, UR6 ;  /* 0x00000006ff007e24 */ /* 0x010fce000f8e00ff */
.L_x_42:
[----:B-1----:R1:W2:Y:S02]  /*2770*/  SYNCS.PHASECHK.TRANS64.TRYWAIT P0, [R0+URZ], R3 ;  /* 0x00000003000075a7 */ /* 0x0022a400080011ff */
[----:B--2---:R-:W-:Y:S05]  /*2780*/  @!P0 NANOSLEEP.SYNCS 0x989680 ;  /* 0x009896800000895d */ /* 0x004fea0003900000 */
[----:B------:R-:W2:Y:S02]  /*2790*/  @!P0 SYNCS.PHASECHK.TRANS64 P0, [R0+URZ], R3 ;  /* 0x00000003000085a7 */ /* 0x000ea400080010ff */
[----:B--2---:R-:W-:Y:S05]  /*27a0*/  @P0 EXIT ;  /* 0x000000000000094d */ /* 0x004fea0003800000 */
[----:B------:R-:W-:Y:S05]  /*27b0*/  BRA `(.L_x_42) ;  /* 0xfffffffc00ec7947 */ /* 0x000fea000383ffff */
.L_x_17:
[----:B------:R-:W-:-:S04]  /*27c0*/  UISETP.NE.AND UP1, UPT, UR37, URZ, UPT ;  /* 0x000000ff2500728c */ /* 0x000fc8000bf25270 */
[----:B------:R-:W-:-:S09]  /*27d0*/  UISETP.NE.OR UP1, UPT, UR8, 0x1, UP1 ;  /* 0x000000010800788c */ /* 0x000fd20008f25670 */
[----:B------:R-:W-:Y:S05]  /*27e0*/  BRA.U UP1, `(.L_x_43) ;  /* 0x0000000501487547 */ /* 0x000fea000b800000 */
[----:B------:R-:W-:Y:S01]  /*27f0*/  ISETP.NE.AND P2, PT, R2, RZ, PT ;  /* 0x000000ff0200720c */ /* 0x000fe20003f45270 */
[----:B------:R-:W-:Y:S01]  /*2800*/  IMAD.MOV.U32 R12, RZ, RZ, 0x1 ;  /* 0x00000001ff0c7424 */ /* 0x000fe200078e00ff */
[----:B------:R-:W-:Y:S02]  /*2810*/  CS2R R10, SRZ ;  /* 0x00000000000a7805 */ /* 0x000fe4000001ff00 */
[----:B------:R-:W-:Y:S01]  /*2820*/  CS2R R8, SRZ ;  /* 0x0000000000087805 */ /* 0x000fe2000001ff00 */
[----:B------:R-:W-:Y:S01]  /*2830*/  UMOV UR4, 0x400 ;  /* 0x0000040000047882 */ /* 0x000fe20000000000 */
[----:B------:R-:W-:Y:S01]  /*2840*/  UMOV UR6, URZ ;  /* 0x000000ff00067c82 */ /* 0x000fe20008000000 */
[----:B------:R-:W-:-:S12]  /*2850*/  ULEA UR37, UR37, UR4, 0x18 ;  /* 0x0000000425257291 */ /* 0x000fd8000f8ec0ff */
.L_x_47:
[----:B------:R-:W-:Y:S02]  /*2860*/  LEA R0, R8, UR37, 0x3 ;  /* 0x0000002508007c11 */ /* 0x000fe4000f8e18ff */
[----:B------:R-:W-:-:S03]  /*2870*/  SHF.L.U32 R5, R9, 0x1f, RZ ;  /* 0x0000001f09057819 */ /* 0x000fc600000006ff */
[----:B------:R-:W-:Y:S01]  /*2880*/  VIADD R4, R0, 0xd0 ;  /* 0x000000d000047836 */ /* 0x000fe20000000000 */
[----:B------:R-:W1:Y:S02]  /*2890*/  SYNCS.PHASECHK.TRANS64.TRYWAIT P0, [R0+URZ+0xc0], R5 ;  /* 0x0000c005000075a7 */ /* 0x000e6400080011ff */
[----:B-1----:R-:W-:Y:S05]  /*28a0*/  @!P0 BRA `(.L_x_44) ;  /* 0x0000008800488947 */ /* 0x002fea0003800000 */
.L_x_140:
[----:B------:R-:W-:Y:S01]  /*28b0*/  ULEA UR5, UR6, UR37, 0x3 ;  /* 0x0000002506057291 */ /* 0x000fe2000f8e18ff */
[----:B------:R-:W-:Y:S02]  /*28c0*/  PRMT R4, RZ, 0x654, R4 ;  /* 0x00000654ff047816 */ /* 0x000fe40000000004 */
[----:B-1----:R-:W-:Y:S01]  /*28d0*/  SHF.L.U32 R5, R12, 0x1f, RZ ;  /* 0x0000001f0c057819 */ /* 0x002fe200000006ff */
[----:B------:R-:W-:Y:S01]  /*28e0*/  UIADD3 UR4, UPT, UPT, UR5, 0x80, URZ ;  /* 0x0000008005047890 */ /* 0x000fe2000fffe0ff */
[----:B------:R1:W-:Y:S05]  /*28f0*/  SYNCS.ARRIVE.TRANS64.RED.A1T0 RZ, [R4+URZ], RZ ;  /* 0x000000ff04ff79a7 */ /* 0x0003ea00081004ff */
[----:B------:R-:W-:Y:S01]  /*2900*/  IMAD.U32 R7, RZ, RZ, UR4 ;  /* 0x00000004ff077e24 */ /* 0x000fe2000f8e00ff */
[----:B------:R-:W2:Y:S04]  /*2910*/  SYNCS.PHASECHK.TRANS64.TRYWAIT P0, [UR5+0x90], R5 ;  /* 0x00009005ff0075a7 */ /* 0x000ea80008001105 */
[----:B------:R-:W-:Y:S01]  /*2920*/  PRMT R6, R2, 0x654, R7 ;  /* 0x0000065402067816 */ /* 0x000fe20000000007 */
[----:B-1----:R-:W-:Y:S01]  /*2930*/  @!P2 IMAD.MOV.U32 R4, RZ, RZ, 0x10 ;  /* 0x00000010ff04a424 */ /* 0x002fe200078e00ff */
[----:B--2---:R-:W-:Y:S06]  /*2940*/  @!P0 BRA `(.L_x_45) ;  /* 0x0000008800348947 */ /* 0x004fec0003800000 */
.L_x_142:
[----:B------:R-:W-:Y:S01]  /*2950*/  ULEA UR4, UR6, UR37, 0x4 ;  /* 0x0000002506047291 */ /* 0x000fe2000f8e20ff */
[----:B------:R-:W-:Y:S01]  /*2960*/  SEL R3, R6, R3, !P2 ;  /* 0x0000000306037207 */ /* 0x000fe20005000000 */
[----:B------:R-:W-:Y:S01]  /*2970*/  UIADD3 UR5, UPT, UPT, UR5, 0x80, URZ ;  /* 0x0000008005057890 */ /* 0x000fe2000fffe0ff */
[----:B-1----:R-:W-:Y:S01]  /*2980*/  LEA R0, R11, UR37, 0x3 ;  /* 0x000000250b007c11 */ /* 0x002fe2000f8e18ff */
[----:B------:R-:W-:Y:S01]  /*2990*/  UIADD3 UR4, UPT, UPT, UR4, 0xf0, URZ ;  /* 0x000000f004047890 */ /* 0x000fe2000fffe0ff */
[----:B------:R-:W-:Y:S01]  /*29a0*/  SHF.L.U32 R5, R10, 0x1f, RZ ;  /* 0x0000001f0a057819 */ /* 0x000fe200000006ff */
[----:B------:R1:W-:Y:S01]  /*29b0*/  @!P2 SYNCS.ARRIVE.TRANS64.RED RZ, [R3+URZ], R4 ;  /* 0x0000000403ffa9a7 */ /* 0x0003e200080004ff */
[----:B------:R-:W-:Y:S01]  /*29c0*/  UIADD3 UR6, UPT, UPT, UR6, 0x1, URZ ;  /* 0x0000000106067890 */ /* 0x000fe2000fffe0ff */
[----:B------:R-:W-:-:S03]  /*29d0*/  VIADD R8, R8, 0x1 ;  /* 0x0000000108087836 */ /* 0x000fc60000000000 */
[----:B------:R-:W-:Y:S02]  /*29e0*/  UISETP.NE.AND UP0, UPT, UR6, 0x2, UPT ;  /* 0x000000020600788c */ /* 0x000fe4000bf05270 */
[----:B------:R-:W-:Y:S06]  /*29f0*/  UGETNEXTWORKID.BROADCAST [UR4], [UR5] ;  /* 0x00000000040073ca */ /* 0x000fec0008000100 */
[----:B------:R-:W-:Y:S01]  /*2a00*/  USEL UR4, URZ, 0x1, UP0 ;  /* 0x00000001ff047887 */ /* 0x000fe20008000000 */
[----:B------:R-:W-:Y:S01]  /*2a10*/  ISETP.NE.AND P0, PT, R8, 0x2, PT ;  /* 0x000000020800780c */ /* 0x000fe20003f05270 */
[----:B------:R-:W-:Y:S01]  /*2a20*/  USEL UR6, UR6, URZ, UP0 ;  /* 0x000000ff06067287 */ /* 0x000fe20008000000 */
[----:B------:R-:W2:Y:S03]  /*2a30*/  SYNCS.PHASECHK.TRANS64.TRYWAIT P1, [R0+URZ+0x80], R5 ;  /* 0x00008005000075a7 */ /* 0x000ea600080211ff */
[----:B------:R-:W-:Y:S01]  /*2a40*/  LOP3.LUT R12, R12, UR4, RZ, 0x3c, !PT ;  /* 0x000000040c0c7c12 */ /* 0x000fe2000f8e3cff */
[----:B-12---:R-:W-:Y:S07]  /*2a50*/  @!P1 BRA `(.L_x_46) ;  /* 0x0000008800089947 */ /* 0x006fee0003800000 */
.L_x_143:
[C---:B------:R-:W-:Y:S01]  /*2a60*/  LEA R4, R11.reuse, UR37, 0x4 ;  /* 0x000000250b047c11 */ /* 0x040fe2000f8e20ff */
[----:B-1----:R-:W-:Y:S01]  /*2a70*/  VIADD R0, R0, 0x90 ;  /* 0x0000009000007836 */ /* 0x002fe20000000000 */
[----:B------:R-:W-:Y:S01]  /*2a80*/  SEL R8, R8, RZ, P0 ;  /* 0x000000ff08087207 */ /* 0x000fe20000000000 */
[----:B------:R-:W-:-:S03]  /*2a90*/  VIADD R11, R11, 0x1 ;  /* 0x000000010b0b7836 */ /* 0x000fc60000000000 */
[----:B------:R-:W1:Y:S01]  /*2aa0*/  LDS.128 R4, [R4+0xf0] ;  /* 0x0000f00004047984 */ /* 0x000e620000000c00 */
[----:B------:R-:W-:Y:S02]  /*2ab0*/  PRMT R0, RZ, 0x654, R0 ;  /* 0x00000654ff007816 */ /* 0x000fe40000000000 */
[C---:B------:R-:W-:Y:S01]  /*2ac0*/  ISETP.NE.AND P1, PT, R11.reuse, 0x2, PT ;  /* 0x000000020b00780c */ /* 0x040fe20003f25270 */
[----:B------:R-:W-:Y:S01]  /*2ad0*/  @!PT LDS RZ, [RZ] ;  /* 0x00000000fffff984 */ /* 0x000fe20000000800 */
[----:B------:R-:W-:Y:S01]  /*2ae0*/  @!PT LDS RZ, [RZ] ;  /* 0x00000000fffff984 */ /* 0x000fe20000000800 */
[----:B------:R-:W-:Y:S01]  /*2af0*/  @!PT LDS RZ, [RZ] ;  /* 0x00000000fffff984 */ /* 0x000fe20000000800 */
[----:B------:R-:W-:Y:S01]  /*2b00*/  @!PT LDS RZ, [RZ] ;  /* 0x00000000fffff984 */ /* 0x000fe20000000800 */
[----:B------:R2:W-:Y:S06]  /*2b10*/  MEMBAR.ALL.CTA ;  /* 0x0000000000007992 */ /* 0x0005ec0000008000 */
[----:B--2---:R-:W2:Y:S01]  /*2b20*/  FENCE.VIEW.ASYNC.S ;  /* 0x00000000000073c6 */ /* 0x004ea20000000000 */
[----:B------:R-:W-:Y:S01]  /*2b30*/  SEL R11, R11, RZ, P1 ;  /* 0x000000ff0b0b7207 */ /* 0x000fe20000800000 */
[----:B--2---:R2:W-:Y:S01]  /*2b40*/  SYNCS.ARRIVE.TRANS64.RED.A1T0 RZ, [R0+URZ], RZ ;  /* 0x000000ff00ff79a7 */ /* 0x0045e200081004ff */
[----:B-1----:R-:W-:-:S02]  /*2b50*/  LOP3.LUT P3, RZ, R6, 0x1, RZ, 0xc0, !PT ;  /* 0x0000000106ff7812 */ /* 0x002fc4000786c0ff */
[----:B------:R-:W-:-:S04]  /*2b60*/  SEL R5, RZ, 0x1, P1 ;  /* 0x00000001ff057807 */ /* 0x000fc80000800000 */
[----:B------:R-:W-:Y:S02]  /*2b70*/  LOP3.LUT R10, R10, R5, RZ, 0x3c, !PT ;  /* 0x000000050a0a7212 */ /* 0x000fe400078e3cff */
[----:B--2---:R-:W-:-:S04]  /*2b80*/  SEL R0, RZ, 0x1, P0 ;  /* 0x00000001ff007807 */ /* 0x004fc80000000000 */
[----:B------:R-:W-:Y:S01]  /*2b90*/  LOP3.LUT R9, R9, R0, RZ, 0x3c, !PT ;  /* 0x0000000009097212 */ /* 0x000fe200078e3cff */
[----:B------:R-:W-:Y:S06]  /*2ba0*/  @P3 BRA `(.L_x_47) ;  /* 0xfffffffc002c3947 */ /* 0x000fec000383ffff */
[----:B------:R-:W-:Y:S01]  /*2bb0*/  ULEA UR5, UR6, UR37, 0x3 ;  /* 0x0000002506057291 */ /* 0x000fe2000f8e18ff */
[----:B------:R-:W-:-:S08]  /*2bc0*/  SHF.L.U32 R3, R12, 0x1f, RZ ;  /* 0x0000001f0c037819 */ /* 0x000fd000000006ff */
[----:B------:R-:W1:Y:S02]  /*2bd0*/  SYNCS.PHASECHK.TRANS64 P0, [UR5+0x90], R3 ;  /* 0x00009003ff0075a7 */ /* 0x000e640008001005 */
[----:B-1----:R-:W-:Y:S05]  /*2be0*/  @P0 BRA `(.L_x_48) ;  /* 0x0000000000080947 */ /* 0x002fea0003800000 */
[----:B------:R-:W1:Y:S02]  /*2bf0*/  SYNCS.PHASECHK.TRANS64.TRYWAIT P0, [UR5+0x90], R3 ;  /* 0x00009003ff0075a7 */ /* 0x000e640008001105 */
[----:B-1----:R-:W-:Y:S05]  /*2c00*/  @!P0 BRA `(.L_x_49) ;  /* 0x0000008400b08947 */ /* 0x002fea0003800000 */
.L_x_48:
[----:B------:R-:W-:-:S04]  /*2c10*/  UIADD3 UR4, UPT, UPT, UR6, 0x1, URZ ;  /* 0x0000000106047890 */ /* 0x000fc8000fffe0ff */
[----:B------:R-:W-:-:S04]  /*2c20*/  UISETP.NE.AND UP0, UPT, UR4, 0x2, UPT ;  /* 0x000000020400788c */ /* 0x000fc8000bf05270 */
[----:B------:R-:W-:Y:S02]  /*2c30*/  USEL UR7, URZ, 0x1, UP0 ;  /* 0x00000001ff077887 */ /* 0x000fe40008000000 */
[----:B------:R-:W-:-:S04]  /*2c40*/  USEL UR4, UR4, URZ, UP0 ;  /* 0x000000ff04047287 */ /* 0x000fc80008000000 */
[----:B------:R-:W-:Y:S01]  /*2c50*/  ULEA UR4, UR4, UR37, 0x3 ;  /* 0x0000002504047291 */ /* 0x000fe2000f8e18ff */
[----:B-1----:R-:W-:-:S04]  /*2c60*/  LOP3.LUT R3, R12, UR7, RZ, 0x3c, !PT ;  /* 0x000000070c037c12 */ /* 0x002fc8000f8e3cff */
[----:B------:R-:W-:-:S04]  /*2c70*/  SHF.L.U32 R0, R3, 0x1f, RZ ;  /* 0x0000001f03007819 */ /* 0x000fc800000006ff */
[----:B------:R-:W1:Y:S02]  /*2c80*/  SYNCS.PHASECHK.TRANS64 P0, [UR4+0x90], R0 ;  /* 0x00009000ff0075a7 */ /* 0x000e640008001004 */
[----:B-1----:R-:W-:Y:S05]  /*2c90*/  @P0 EXIT ;  /* 0x000000000000094d */ /* 0x002fea0003800000 */
[----:B------:R-:W-:Y:S02]  /*2ca0*/  SHF.L.U32 R3, R3, 0x1f, RZ ;  /* 0x0000001f03037819 */ /* 0x000fe400000006ff */
[----:B------:R-:W-:-:S07]  /*2cb0*/  MOV R0, UR4 ;  /* 0x0000000400007c02 */ /* 0x000fce0008000f00 */
.L_x_50:
[----:B-1----:R1:W2:Y:S02]  /*2cc0*/  SYNCS.PHASECHK.TRANS64.TRYWAIT P0, [R0+URZ+0x90], R3 ;  /* 0x00009003000075a7 */ /* 0x0022a400080011ff */
[----:B--2---:R-:W-:Y:S05]  /*2cd0*/  @!P0 NANOSLEEP.SYNCS 0x989680 ;  /* 0x009896800000895d */ /* 0x004fea0003900000 */
[----:B------:R-:W2:Y:S02]  /*2ce0*/  @!P0 SYNCS.PHASECHK.TRANS64 P0, [R0+URZ+0x90], R3 ;  /* 0x00009003000085a7 */ /* 0x000ea400080010ff */
[----:B--2---:R-:W-:Y:S05]  /*2cf0*/  @P0 EXIT ;  /* 0x000000000000094d */ /* 0x004fea0003800000 */
[----:B------:R-:W-:Y:S05]  /*2d00*/  BRA `(.L_x_50) ;  /* 0xfffffffc00ec7947 */ /* 0x000fea000383ffff */
.L_x_43:
[----:B------:R-:W-:-:S09]  /*2d10*/  UISETP.NE.AND UP1, UPT, UR8, URZ, UPT ;  /* 0x000000ff0800728c */ /* 0x000fd2000bf25270 */
[----:B------:R-:W-:Y:S05]  /*2d20*/  BRA.U UP1, `(.L_x_51) ;  /* 0x0000000d016c7547 */ /* 0x000fea000b800000 */
[----:B------:R-:W-:Y:S01]  /*2d30*/  UMOV UR4, 0x40 ;  /* 0x0000004000047882 */ /* 0x000fe20000000000 */
[----:B------:R-:W-:Y:S01]  /*2d40*/  NOP ;  /* 0x0000000000007918 */ /* 0x000fe20000000000 */
[----:B------:R-:W-:Y:S01]  /*2d50*/  ULEA UR4, UR37, UR4, 0x18 ;  /* 0x0000000425047291 */ /* 0x000fe2000f8ec0ff */
[----:B------:R-:W-:Y:S02]  /*2d60*/  UMOV UR5, 0x400 ;  /* 0x0000040000057882 */ /* 0x000fe40000000000 */
[----:B------:R-:W-:-:S06]  /*2d70*/  ULEA UR37, UR37, UR5, 0x18 ;  /* 0x0000000525257291 */ /* 0x000fcc000f8ec0ff */
[----:B------:R-:W1:Y:S02]  /*2d80*/  LDS.U8 R0, [UR4+0x1c] ;  /* 0x00001c04ff007984 */ /* 0x000e640008000000 */
[----:B-1----:R-:W-:-:S13]  /*2d90*/  ISETP.NE.AND P0, PT, R0, RZ, PT ;  /* 0x000000ff0000720c */ /* 0x002fda0003f05270 */
[----:B------:R-:W-:Y:S05]  /*2da0*/  @P0 BRA `(.L_x_52) ;  /* 0x0000000000580947 */ /* 0x000fea0003800000 */
[----:B------:R-:W-:-:S13]  /*2db0*/  ELECT P0, URZ, PT ;  /* 0x0000000000ff782f */ /* 0x000fda0003800000 */
[----:B------:R-:W-:Y:S05]  /*2dc0*/  @!P0 BRA `(.L_x_53) ;  /* 0x0000000000608947 */ /* 0x000fea0003800000 */
[----:B------:R-:W-:Y:S01]  /*2dd0*/  UMOV UR5, 0x10 ;  /* 0x0000001000057882 */ /* 0x000fe20000000000 */
[----:B------:R-:W-:Y:S01]  /*2de0*/  HFMA2 R0, -RZ, RZ, 0, 5.9604644775390625e-08 ;  /* 0x00000001ff007431 */ /* 0x000fe200000001ff */
[----:B------:R-:W-:-:S03]  /*2df0*/  MOV R2, 0xffff ;  /* 0x0000ffff00027802 */ /* 0x000fc60000000f00 */
[----:B------:R-:W-:Y:S04]  /*2e00*/  DEPBAR.LE SB1, 0x36 ;  /* 0x00009d800000791a */ /* 0x000fe80000000000 */
[----:B------:R-:W1:Y:S02]  /*2e10*/  UTCATOMSWS.FIND_AND_SET.ALIGN UP0, UR5, UR5 ;  /* 0x00000005000575e3 */ /* 0x000e640008000800 */
[----:B-1----:R-:W-:Y:S01]  /*2e20*/  MOV R3, UR5 ;  /* 0x0000000500037c02 */ /* 0x002fe20008000f00 */
[----:B------:R-:W-:Y:S06]  /*2e30*/  BRA.U UP0, `(.L_x_54) ;  /* 0x0000000100187547 */ /* 0x000fec000b800000 */
.L_x_55:
[----:B------:R-:W-:Y:S05]  /*2e40*/  NANOSLEEP 0x64 ;  /* 0x000000640000795d */ /* 0x000fea0003800000 */
[----:B------:R-:W-:-:S05]  /*2e50*/  UMOV UR5, 0x10 ;  /* 0x0000001000057882 */ /* 0x000fca0000000000 */
[----:B------:R-:W-:Y:S04]  /*2e60*/  DEPBAR.LE SB1, 0x36 ;  /* 0x00009d800000791a */ /* 0x000fe80000000000 */
[----:B------:R-:W1:Y:S02]  /*2e70*/  UTCATOMSWS.FIND_AND_SET.ALIGN UP0, UR5, UR5 ;  /* 0x00000005000575e3 */ /* 0x000e640008000800 */
[----:B-1----:R-:W-:Y:S01]  /*2e80*/  MOV R3, UR5 ;  /* 0x0000000500037c02 */ /* 0x002fe20008000f00 */
[----:B------:R-:W-:Y:S05]  /*2e90*/  BRA.U !UP0, `(.L_x_55) ;  /* 0xfffffffd08e87547 */ /* 0x000fea000b83ffff */
.L_x_54:
[-C--:B------:R-:W-:Y:S02]  /*2ea0*/  SHF.L.U32 R2, R2, R3.reuse, RZ ;  /* 0x0000000302027219 */ /* 0x080fe400000006ff */
[----:B------:R-:W-:Y:S01]  /*2eb0*/  SHF.L.U32 R0, R0, R3, RZ ;  /* 0x0000000300007219 */ /* 0x000fe200000006ff */
[----:B------:R-:W-:Y:S02]  /*2ec0*/  IMAD.SHL.U32 R3, R3, 0x20, RZ ;  /* 0x0000002003037824 */ /* 0x000fe400078e00ff */
[----:B------:R1:W-:Y:S04]  /*2ed0*/  ATOMS.OR RZ, [UR4+0x14], R2 ;  /* 0x00001402ffff798c */ /* 0x0003e8000b000004 */
[----:B------:R1:W-:Y:S04]  /*2ee0*/  ATOMS.OR RZ, [UR4+0x18], R0 ;  /* 0x00001800ffff798c */ /* 0x0003e8000b000004 */
[----:B------:R1:W-:Y:S01]  /*2ef0*/  STS [UR37+0x110], R3 ;  /* 0x00011003ff007988 */ /* 0x0003e20008000825 */
[----:B------:R-:W-:Y:S05]  /*2f00*/  BRA `(.L_x_53) ;  /* 0x0000000000107947 */ /* 0x000fea0003800000 */
.L_x_52:
[----:B------:R-:W-:Y:S02]  /*2f10*/  MOV R0, 0xffffffff ;  /* 0xffffffff00007802 */ /* 0x000fe40000000f00 */
[----:B------:R-:W-:-:S03]  /*2f20*/  MOV R2, 0x2f50 ;  /* 0x00002f5000027802 */ /* 0x000fc60000000f00 */
[----:B------:R1:W-:Y:S04]  /*2f30*/  STS [UR37+0x110], R0 ;  /* 0x00011000ff007988 */ /* 0x0003e80008000825 */
[----:B-1-3-5:R-:W-:Y:S05]  /*2f40*/  CALL.REL.NOINC `($__internal_1_$__cuda_sm10x_tcgen05_guardrail_trap_phase_invalid_during_alloc) ;  /* 0x0000008800c87944 */ /* 0x02afea0003c00000 */
.L_x_53:
[----:B------:R-:W-:Y:S05]  /*2f50*/  WARPSYNC.ALL ;  /* 0x0000000000007948 */ /* 0x000fea0003800000 */
[----:B------:R-:W2:Y:S01]  /*2f60*/  S2UR UR5, SR_CgaCtaId ;  /* 0x00000000000579c3 */ /* 0x000ea20000008800 */
[----:B------:R-:W-:Y:S01]  /*2f70*/  UMOV UR4, 0x400 ;  /* 0x0000040000047882 */ /* 0x000fe20000000000 */
[----:B------:R-:W-:-:S06]  /*2f80*/  NOP ;  /* 0x0000000000007918 */ /* 0x000fcc0000000000 */
[----:B------:R-:W-:Y:S06]  /*2f90*/  BAR.ARV 0x6, 0xa0 ;  /* 0x0182800000007b1d */ /* 0x000fec0000002000 */
[----:B------:R-:W4:Y:S01]  /*2fa0*/  LDCU UR7, c[0x0][0x38c] ;  /* 0x00007180ff0777ac */ /* 0x000f220008000800 */
[----:B------:R-:W-:Y:S01]  /*2fb0*/  IMAD.MOV.U32 R11, RZ, RZ, 0x1 ;  /* 0x00000001ff0b7424 */ /* 0x000fe200078e00ff */
[----:B------:R-:W-:Y:S01]  /*2fc0*/  CS2R R8, SRZ ;  /* 0x0000000000087805 */ /* 0x000fe2000001ff00 */
[----:B------:R-:W-:Y:S01]  /*2fd0*/  IMAD.MOV.U32 R10, RZ, RZ, RZ ;  /* 0x000000ffff0a7224 */ /* 0x000fe200078e00ff */
[----:B------:R-:W3:Y:S01]  /*2fe0*/  LDCU UR6, c[0x0][0x38c] ;  /* 0x00007180ff0677ac */ /* 0x000ee20008000800 */
[----:B------:R-:W-:Y:S01]  /*2ff0*/  UMOV UR15, URZ ;  /* 0x000000ff000f7c82 */ /* 0x000fe20008000000 */
[----:B------:R-:W-:Y:S01]  /*3000*/  UMOV UR14, URZ ;  /* 0x000000ff000e7c82 */ /* 0x000fe20008000000 */
[----:B--2---:R-:W-:Y:S01]  /*3010*/  ULEA UR5, UR5, UR4, 0x18 ;  /* 0x0000000405057291 */ /* 0x004fe2000f8ec0ff */
[----:B------:R-:W-:Y:S01]  /*3020*/  UMOV UR24, 0x0 ;  /* 0x0000000000187882 */ /* 0x000fe20000000000 */
[----:B------:R-:W-:-:S02]  /*3030*/  UMOV UR25, 0x8418010 ;  /* 0x0841801000197882 */ /* 0x000fc40000000000 */
[----:B------:R-:W-:Y:S02]  /*3040*/  UIADD3 UR10, UPT, UPT, UR5, 0x10800, URZ ;  /* 0x00010800050a7890 */ /* 0x000fe4000fffe0ff */
[----:B------:R-:W-:Y:S02]  /*3050*/  UIADD3 UR11, UPT, UPT, UR5, 0x1c800, URZ ;  /* 0x0001c800050b7890 */ /* 0x000fe4000fffe0ff */
[----:B----4-:R-:W-:Y:S01]  /*3060*/  UIADD3 UR7, UPT, UPT, UR7, 0x3f, URZ ;  /* 0x0000003f07077890 */ /* 0x010fe2000fffe0ff */
[----:B-1----:R-:W1:Y:S01]  /*3070*/  LDS R0, [UR5+0x110] ;  /* 0x00011005ff007984 */ /* 0x002e620008000800 */
[----:B------:R-:W-:Y:S02]  /*3080*/  USHF.R.U32.HI UR10, URZ, 0x4, UR10 ;  /* 0x00000004ff0a7899 */ /* 0x000fe4000801160a */
[----:B------:R-:W-:Y:S02]  /*3090*/  USHF.R.S32.HI UR4, URZ, 0x1f, UR7 ;  /* 0x0000001fff047899 */ /* 0x000fe40008011407 */
[----:B------:R-:W-:-:S02]  /*30a0*/  USHF.R.U32.HI UR11, URZ, 0x4, UR11 ;  /* 0x00000004ff0b7899 */ /* 0x000fc4000801160b */
[----:B------:R-:W-:Y:S02]  /*30b0*/  ULEA.HI UR4, UR4, UR7, URZ, 0x6 ;  /* 0x0000000704047291 */ /* 0x000fe4000f8f30ff */
[----:B------:R-:W-:Y:S02]  /*30c0*/  ULOP3.LUT UR10, UR10, 0x3fff, URZ, 0xc0, !UPT ;  /* 0x00003fff0a0a7892 */ /* 0x000fe4000f8ec0ff */
[----:B------:R-:W-:Y:S02]  /*30d0*/  USHF.R.S32.HI UR4, URZ, 0x6, UR4 ;  /* 0x00000006ff047899 */ /* 0x000fe40008011404 */
[----:B------:R-:W-:Y:S02]  /*30e0*/  ULOP3.LUT UR11, UR11, 0x3fff, URZ, 0xc0, !UPT ;  /* 0x00003fff0b0b7892 */ /* 0x000fe4000f8ec0ff */
[----:B------:R-:W-:Y:S01]  /*30f0*/  UISETP.LT.AND UP0, UPT, UR4, 0x1, UPT ;  /* 0x000000010400788c */ /* 0x000fe2000bf01270 */
[----:B------:R-:W-:Y:S01]  /*3100*/  UMOV UR22, 0x0 ;  /* 0x0000000000167882 */ /* 0x000fe20000000000 */
[----:B------:R-:W-:-:S02]  /*3110*/  UMOV UR23, 0x8418010 ;  /* 0x0841801000177882 */ /* 0x000fc40000000000 */
[----:B------:R-:W-:Y:S02]  /*3120*/  USEL UR9, UR4, 0x1, !UP0 ;  /* 0x0000000104097887 */ /* 0x000fe4000c000000 */
[----:B------:R-:W-:Y:S02]  /*3130*/  ULOP3.LUT UR10, UR10, 0x2000000, URZ, 0xfc, !UPT ;  /* 0x020000000a0a7892 */ /* 0x000fe4000f8efcff */
[----:B------:R-:W-:Y:S02]  /*3140*/  ULOP3.LUT UR11, UR11, 0x2000000, URZ, 0xfc, !UPT ;  /* 0x020000000b0b7892 */ /* 0x000fe4000f8efcff */
[----:B------:R-:W-:Y:S02]  /*3150*/  UIADD3 UR9, UPT, UPT, -UR9, URZ, URZ ;  /* 0x000000ff09097290 */ /* 0x000fe4000fffe1ff */
[----:B---3--:R-:W-:Y:S01]  /*3160*/  UISETP.GE.AND UP3, UPT, UR6, 0x1, UPT ;  /* 0x000000010600788c */ /* 0x008fe2000bf66270 */
[----:B------:R-:W-:Y:S01]  /*3170*/  UMOV UR20, 0x0 ;  /* 0x0000000000147882 */ /* 0x000fe20000000000 */
[----:B------:R-:W-:Y:S01]  /*3180*/  UMOV UR21, 0x8418010 ;  /* 0x0841801000157882 */ /* 0x000fe20000000000 */
[----:B------:R-:W-:Y:S01]  /*3190*/  UMOV UR18, 0x0 ;  /* 0x0000000000127882 */ /* 0x000fe20000000000 */
[----:B------:R-:W-:Y:S01]  /*31a0*/  UMOV UR19, 0x8418010 ;  /* 0x0841801000137882 */ /* 0x000fe20000000000 */
[----:B-1----:R-:W-:-:S15]  /*31b0*/  R2UR UR16, R0 ;  /* 0x00000000001072ca */ /* 0x002fde00000e0000 */
.L_x_62:
[----:B------:R-:W-:Y:S02]  /*31c0*/  LEA R0, R10, UR5, 0x3 ;  /* 0x000000050a007c11 */ /* 0x000fe4000f8e18ff */
[----:B------:R-:W-:Y:S02]  /*31d0*/  SHF.L.U32 R5, R9, 0x1f, RZ ;  /* 0x0000001f09057819 */ /* 0x000fe400000006ff */
[----:B------:R-:W-:Y:S01]  /*31e0*/  PLOP3.LUT P0, PT, PT, PT, UP3, 0x80, 0x8 ;  /* 0x000000000008781c */ /* 0x000fe20003f0f038 */
[----:B------:R-:W-:Y:S01]  /*31f0*/  VIADD R3, R0, 0x90 ;  /* 0x0000009000037836 */ /* 0x000fe20000000000 */
[----:B-1----:R-:W1:Y:S02]  /*3200*/  SYNCS.PHASECHK.TRANS64.TRYWAIT P1, [R0+URZ+0x80], R5 ;  /* 0x00008005000075a7 */ /* 0x002e6400080211ff */
[----:B-1-3--:R-:W-:Y:S09]  /*3210*/  @!P1 BRA `(.L_x_56) ;  /* 0x0000008000449947 */ /* 0x00aff20003800000 */
.L_x_145:
[----:B------:R-:W-:Y:S01]  /*3220*/  LEA R4, R10, UR5, 0x4 ;  /* 0x000000050a047c11 */ /* 0x000fe2000f8e20ff */
[----:B------:R-:W-:Y:S01]  /*3230*/  @UP3 ULEA UR6, UR14, UR5, 0x3 ;  /* 0x000000050e063291 */ /* 0x000fe2000f8e18ff */
[----:B------:R-:W-:Y:S01]  /*3240*/  PLOP3.LUT P2, PT, PT, PT, PT, 0x80, 0x8 ;  /* 0x000000000008781c */ /* 0x000fe20003f4f070 */
[----:B------:R-:W-:Y:S01]  /*3250*/  ULEA UR7, UR15, UR5, 0x3 ;  /* 0x000000050f077291 */ /* 0x000fe2000f8e18ff */
[----:B------:R-:W-:Y:S01]  /*3260*/  PRMT R3, RZ, 0x654, R3 ;  /* 0x00000654ff037816 */ /* 0x000fe20000000003 */
[----:B------:R-:W-:Y:S01]  /*3270*/  ULEA UR8, UR15, UR16, 0x8 ;  /* 0x000000100f087291 */ /* 0x000fe2000f8e40ff */
[----:B-1----:R-:W1:Y:S01]  /*3280*/  LDS.128 R4, [R4+0xf0] ;  /* 0x0000f00004047984 */ /* 0x002e620000000c00 */
[----:B------:R-:W-:Y:S02]  /*3290*/  @P0 SHF.L.U32 R2, R8, 0x1f, RZ ;  /* 0x0000001f08020819 */ /* 0x000fe400000006ff */
[----:B------:R-:W-:Y:S01]  /*32a0*/  SHF.L.U32 R0, R11, 0x1f, RZ ;  /* 0x0000001f0b007819 */ /* 0x000fe200000006ff */
[----:B------:R-:W-:Y:S01]  /*32b0*/  @!PT LDS RZ, [RZ] ;  /* 0x00000000fffff984 */ /* 0x000fe20000000800 */
[----:B------:R-:W-:Y:S01]  /*32c0*/  @!PT LDS RZ, [RZ] ;  /* 0x00000000fffff984 */ /* 0x000fe20000000800 */
[----:B------:R-:W-:Y:S01]  /*32d0*/  @!PT LDS RZ, [RZ] ;  /* 0x00000000fffff984 */ /* 0x000fe20000000800 */
[----:B------:R-:W-:Y:S01]  /*32e0*/  @!PT LDS RZ, [RZ] ;  /* 0x00000000fffff984 */ /* 0x000fe20000000800 */
[----:B------:R2:W-:Y:S06]  /*32f0*/  MEMBAR.ALL.CTA ;  /* 0x0000000000007992 */ /* 0x0005ec0000008000 */
[----:B--2---:R-:W2:Y:S02]  /*3300*/  FENCE.VIEW.ASYNC.S ;  /* 0x00000000000073c6 */ /* 0x004ea40000000000 */
[----:B--2---:R2:W-:Y:S01]  /*3310*/  SYNCS.ARRIVE.TRANS64.RED.A1T0 RZ, [R3+URZ], RZ ;  /* 0x000000ff03ff79a7 */ /* 0x0045e200081004ff */
[----:B------:R2:W3:Y:S01]  /*3320*/  @P0 SYNCS.PHASECHK.TRANS64.TRYWAIT P2, [UR6], R2 ;  /* 0x00000002ff0005a7 */ /* 0x0004e20008041106 */
[----:B-1----:R-:W-:Y:S01]  /*3330*/  LOP3.LUT P1, RZ, R6, 0x1, RZ, 0xc0, !PT ;  /* 0x0000000106ff7812 */ /* 0x002fe2000782c0ff */
[----:B------:R-:W1:Y:S02]  /*3340*/  SYNCS.PHASECHK.TRANS64.TRYWAIT P0, [UR7+0xb0], R0 ;  /* 0x0000b000ff0075a7 */ /* 0x000e640008001107 */
[----:B-123--:R-:W-:Y:S10]  /*3350*/  @!P0 BRA `(.L_x_57) ;  /* 0x0000008000088947 */ /* 0x00eff40003800000 */
.L_x_147:
[----:B------:R-:W-:Y:S01]  /*3360*/  IADD3 R10, PT, PT, R10, 0x1, RZ ;  /* 0x000000010a0a7810 */ /* 0x000fe20007ffe0ff */
[----:B------:R-:W-:Y:S06]  /*3370*/  BRA.U !UP3, `(.L_x_58) ;  /* 0x000000010bc07547 */ /* 0x000fec000b800000 */
[----:B------:R-:W-:Y:S01]  /*3380*/  UPLOP3.LUT UP4, UPT, UPT, UPT, UPT, 0x40, 0x4 ;  /* 0x000000000004789c */ /* 0x000fe20003f8e870 */
[----:B------:R-:W-:Y:S01]  /*3390*/  UMOV UR13, UR9 ;  /* 0x00000009000d7c82 */ /* 0x000fe20008000000 */
[----:B------:R-:W-:Y:S01]  /*33a0*/  UMOV UR12, UR4 ;  /* 0x00000004000c7c82 */ /* 0x000fe20008000000 */
[----:B------:R-:W-:-:S08]  /*33b0*/  UMOV UR17, UR14 ;  /* 0x0000000e00117c82 */ /* 0x000fd00008000000 */
.L_x_61:
[----:B------:R-:W-:Y:S02]  /*33c0*/  UIADD3 UR13, UPT, UPT, UR13, 0x1, URZ ;  /* 0x000000010d0d7890 */ /* 0x000fe4000fffe0ff */
[----:B--2---:R-:W-:Y:S02]  /*33d0*/  ULEA UR6, UR17, UR5, 0x3 ;  /* 0x0000000511067291 */ /* 0x004fe4000f8e18ff */
[----:B------:R-:W-:Y:S01]  /*33e0*/  UISETP.NE.AND UP0, UPT, UR13, URZ, UPT ;  /* 0x000000ff0d00728c */ /* 0x000fe2000bf05270 */
[----:B---3--:R-:W-:Y:S10]  /*33f0*/  @P2 BRA `(.L_x_59) ;  /* 0x00000000000c2947 */ /* 0x008ff40003800000 */
[----:B-1----:R-:W-:Y:S04]  /*3400*/  SHF.L.U32 R3, R8, 0x1f, RZ ;  /* 0x0000001f08037819 */ /* 0x002fe800000006ff */
[----:B------:R-:W1:Y:S02]  /*3410*/  SYNCS.PHASECHK.TRANS64.TRYWAIT P0, [UR6], R3 ;  /* 0x00000003ff0075a7 */ /* 0x000e640008001106 */
[----:B-1----:R-:W-:Y:S05]  /*3420*/  @!P0 BRA `(.L_x_60) ;  /* 0x0000007c00ec8947 */ /* 0x002fea0003800000 */
.L_x_59:
[----:B------:R-:W-:Y:S01]  /*3430*/  UISETP.NE.AND UP1, UPT, UR12, 0x1, UPT ;  /* 0x000000010c00788c */ /* 0x000fe2000bf25270 */
[----:B------:R-:W-:Y:S01]  /*3440*/  PLOP3.LUT P2, PT, PT, PT, PT, 0x80, 0x8 ;  /* 0x000000000008781c */ /* 0x000fe20003f4f070 */
[----:B------:R-:W-:Y:S02]  /*3450*/  UIADD3 UR14, UPT, UPT, UR17, 0x1, URZ ;  /* 0x00000001110e7890 */ /* 0x000fe4000fffe0ff */
[----:B------:R-:W-:Y:S02]  /*3460*/  ULEA UR28, UR17, UR11, 0xb ;  /* 0x0000000b111c7291 */ /* 0x000fe4000f8e58ff */
[----:B------:R-:W-:Y:S01]  /*3470*/  UISETP.NE.AND UP2, UPT, UR14, 0x3, UPT ;  /* 0x000000030e00788c */ /* 0x000fe2000bf45270 */
[----:B------:R-:W-:Y:S01]  /*3480*/  PLOP3.LUT P0, PT, PT, PT, UP1, 0x80, 0x8 ;  /* 0x000000000008781c */ /* 0x000fe20003f0f018 */
[----:B------:R-:W-:Y:S02]  /*3490*/  UIADD3 UR40, UPT, UPT, UR28, 0x80, URZ ;  /* 0x000000801c287890 */ /* 0x000fe4000fffe0ff */
[----:B------:R-:W-:Y:S02]  /*34a0*/  USEL UR27, URZ, 0x1, UP2 ;  /* 0x00000001ff1b7887 */ /* 0x000fe40009000000 */
[----:B------:R-:W-:Y:S02]  /*34b0*/  USEL UR14, UR14, URZ, UP2 ;  /* 0x000000ff0e0e7287 */ /* 0x000fe40009000000 */
[----:B------:R-:W-:Y:S02]  /*34c0*/  UIADD3 UR36, UPT, UPT, UR28, 0x100, URZ ;  /* 0x000001001c247890 */ /* 0x000fe4000fffe0ff */
[----:B------:R-:W-:Y:S01]  /*34d0*/  @UP1 ULEA UR26, UR14, UR5, 0x3 ;  /* 0x000000050e1a1291 */ /* 0x000fe2000f8e18ff */
[----:B------:R-:W-:Y:S01]  /*34e0*/  LOP3.LUT R8, R8, UR27, RZ, 0x3c, !PT ;  /* 0x0000001b08087c12 */ /* 0x000fe2000f8e3cff */
[----:B------:R-:W-:Y:S02]  /*34f0*/  UIADD3 UR32, UPT, UPT, UR28, 0x180, URZ ;  /* 0x000001801c207890 */ /* 0x000fe4000fffe0ff */
[----:B------:R-:W-:Y:S01]  /*3500*/  UIADD3 UR6, UPT, UPT, UR6, 0x18, URZ ;  /* 0x0000001806067890 */ /* 0x000fe2000fffe0ff */
[----:B-1----:R-:W-:Y:S01]  /*3510*/  @P0 SHF.L.U32 R0, R8, 0x1f, RZ ;  /* 0x0000001f08000819 */ /* 0x002fe200000006ff */
[----:B------:R-:W-:Y:S01]  /*3520*/  UIADD3 UR12, UPT, UPT, UR12, -0x1, URZ ;  /* 0xffffffff0c0c7890 */ /* 0x000fe2000fffe0ff */
[----:B------:R-:W-:Y:S02]  /*3530*/  UMOV UR29, 0x40004040 ;  /* 0x40004040001d7882 */ /* 0x000fe40000000000 */
[----:B------:R2:W3:Y:S01]  /*3540*/  @P0 SYNCS.PHASECHK.TRANS64.TRYWAIT P2, [UR26], R0 ;  /* 0x00000000ff0005a7 */ /* 0x0004e2000804111a */
[----:B------:R-:W-:Y:S01]  /*3550*/  ULEA UR26, UR17, UR10, 0xa ;  /* 0x0000000a111a7291 */ /* 0x000fe2000f8e50ff */
[----:B------:R-:W-:Y:S01]  /*3560*/  UMOV UR27, 0x40004040 ;  /* 0x40004040001b7882 */ /* 0x000fe20000000000 */
[----:B------:R-:W-:Y:S02]  /*3570*/  UMOV UR41, 0x40004040 ;  /* 0x4000404000297882 */ /* 0x000fe40000000000 */
[----:B------:R-:W-:Y:S02]  /*3580*/  UIADD3 UR38, UPT, UPT, UR26, 0x80, URZ ;  /* 0x000000801a267890 */ /* 0x000fe4000fffe0ff */
[----:B------:R-:W-:Y:S02]  /*3590*/  UIADD3 UR34, UPT, UPT, UR26, 0x100, URZ ;  /* 0x000001001a227890 */ /* 0x000fe4000fffe0ff */
[----:B------:R-:W-:Y:S01]  /*35a0*/  UIADD3 UR30, UPT, UPT, UR26, 0x180, URZ ;  /* 0x000001801a1e7890 */ /* 0x000fe2000fffe0ff */
[----:B------:R2:W-:Y:S01]  /*35b0*/  UTCHMMA gdesc[UR26], gdesc[UR28], tmem[UR8], tmem[UR24], idesc[UR25], UP4 ;  /* 0x00ff181c1a0075ea */ /* 0x0005e2000a000008 */
[----:B------:R-:W-:Y:S01]  /*35c0*/  UPLOP3.LUT UP4, UPT, UPT, UPT, UPT, 0x80, 0x8 ;  /* 0x000000000008789c */ /* 0x000fe20003f8f070 */
[----:B------:R-:W-:Y:S01]  /*35d0*/  UMOV UR39, 0x40004040 ;  /* 0x4000404000277882 */ /* 0x000fe20000000000 */
[----:B------:R-:W-:Y:S01]  /*35e0*/  UMOV UR37, 0x40004040 ;  /* 0x4000404000257882 */ /* 0x000fe20000000000 */
[----:B------:R2:W-:Y:S01]  /*35f0*/  UTCHMMA gdesc[UR38], gdesc[UR40], tmem[UR8], tmem[UR22], idesc[UR23], UPT ;  /* 0x00ff1628260075ea */ /* 0x0005e2000b800008 */
[----:B------:R-:W-:Y:S01]  /*3600*/  UMOV UR35, 0x40004040 ;  /* 0x4000404000237882 */ /* 0x000fe20000000000 */
[----:B------:R-:W-:Y:S01]  /*3610*/  UMOV UR33, 0x40004040 ;  /* 0x4000404000217882 */ /* 0x000fe20000000000 */
[----:B------:R-:W-:Y:S01]  /*3620*/  UMOV UR31, 0x40004040 ;  /* 0x40004040001f7882 */ /* 0x000fe20000000000 */
[----:B------:R2:W-:Y:S01]  /*3630*/  UTCHMMA gdesc[UR34], gdesc[UR36], tmem[UR8], tmem[UR20], idesc[UR21], UPT ;  /* 0x00ff1424220075ea */ /* 0x0005e2000b800008 */
[----:B------:R2:W-:Y:S01]  /*3640*/  UTCHMMA gdesc[UR30], gdesc[UR32], tmem[UR8], tmem[UR18], idesc[UR19], UPT ;  /* 0x00ff12201e0075ea */ /* 0x0005e2000b800008 */
[----:B------:R2:W-:Y:S01]  /*3650*/  UTCBAR [UR6], URZ ;  /* 0x000000ff060073e9 */ /* 0x0005e200080000ff */
[----:B------:R-:W-:Y:S01]  /*3660*/  UMOV UR17, UR14 ;  /* 0x0000000e00117c82 */ /* 0x000fe20008000000 */
[----:B------:R-:W-:Y:S05]  /*3670*/  BRA.U UP0, `(.L_x_61) ;  /* 0xfffffffd00507547 */ /* 0x000fea000b83ffff */
.L_x_58:
[----:B------:R-:W-:Y:S01]  /*3680*/  UIADD3 UR15, UPT, UPT, UR15, 0x1, URZ ;  /* 0x000000010f0f7890 */ /* 0x000fe2000fffe0ff */
[C---:B------:R-:W-:Y:S01]  /*3690*/  ISETP.NE.AND P0, PT, R10.reuse, 0x2, PT ;  /* 0x000000020a00780c */ /* 0x040fe20003f05270 */
[----:B------:R-:W-:Y:S02]  /*36a0*/  UIADD3 UR7, UPT, UPT, UR7, 0xa0, URZ ;  /* 0x000000a007077890 */ /* 0x000fe4000fffe0ff */
[----:B------:R-:W-:Y:S01]  /*36b0*/  UISETP.NE.AND UP0, UPT, UR15, 0x2, UPT ;  /* 0x000000020f00788c */ /* 0x000fe2000bf05270 */
[----:B-12---:R-:W-:Y:S02]  /*36c0*/  SEL R0, RZ, 0x1, P0 ;  /* 0x00000001ff007807 */ /* 0x006fe40000000000 */
[----:B------:R-:W-:Y:S01]  /*36d0*/  SEL R10, R10, RZ, P0 ;  /* 0x000000ff0a0a7207 */ /* 0x000fe20000000000 */
[----:B------:R-:W-:Y:S01]  /*36e0*/  USEL UR6, URZ, 0x1, UP0 ;  /* 0x00000001ff067887 */ /* 0x000fe20008000000 */
[----:B------:R-:W-:Y:S01]  /*36f0*/  LOP3.LUT R9, R9, R0, RZ, 0x3c, !PT ;  /* 0x0000000009097212 */ /* 0x000fe200078e3cff */
[----:B------:R-:W-:Y:S01]  /*3700*/  USEL UR15, UR15, URZ, UP0 ;  /* 0x000000ff0f0f7287 */ /* 0x000fe20008000000 */
[----:B------:R1:W-:Y:S03]  /*3710*/  UTCBAR [UR7], URZ ;  /* 0x000000ff070073e9 */ /* 0x0003e600080000ff */
[----:B------:R-:W-:Y:S01]  /*3720*/  LOP3.LUT R11, R11, UR6, RZ, 0x3c, !PT ;  /* 0x000000060b0b7c12 */ /* 0x000fe2000f8e3cff */
[----:B------:R-:W-:Y:S07]  /*3730*/  @P1 BRA `(.L_x_62) ;  /* 0xfffffff800a01947 */ /* 0x000fee000383ffff */
[----:B------:R-:W2:Y:S01]  /*3740*/  S2UR UR4, SR_CgaCtaId ;  /* 0x00000000000479c3 */ /* 0x000ea20000008800 */
[----:B------:R-:W-:Y:S01]  /*3750*/  ELECT P0, URZ, PT ;  /* 0x0000000000ff782f */ /* 0x000fe20003800000 */
[----:B------:R-:W-:Y:S01]  /*3760*/  IMAD.MOV.U32 R0, RZ, RZ, 0x1 ;  /* 0x00000001ff007424 */ /* 0x000fe200078e00ff */
[----:B------:R-:W-:Y:S01]  /*3770*/  UIADD3 UR5, UPT, UPT, UR5, 0xb0, URZ ;  /* 0x000000b005057890 */ /* 0x000fe2000fffe0ff */
[----:B------:R-:W-:Y:S01]  /*3780*/  SHF.L.U32 R3, R11, 0x1f, RZ ;  /* 0x0000001f0b037819 */ /* 0x000fe200000006ff */
[----:B------:R-:W-:-:S03]  /*3790*/  UMOV UR6, 0x40 ;  /* 0x0000004000067882 */ /* 0x000fc60000000000 */
[----:B------:R-:W-:Y:S01]  /*37a0*/  UVIRTCOUNT.DEALLOC.SMPOOL 0x80 ;  /* 0x000000800000784c */ /* 0x000fe20000000000 */
[----:B--2---:R-:W-:Y:S02]  /*37b0*/  ULEA UR4, UR4, UR6, 0x18 ;  /* 0x0000000604047291 */ /* 0x004fe4000f8ec0ff */
[----:B------:R-:W-:-:S07]  /*37c0*/  ULEA UR6, UR15, UR5, 0x3 ;  /* 0x000000050f067291 */ /* 0x000fce000f8e18ff */
[----:B------:R2:W-:Y:S02]  /*37d0*/  @P0 STS.U8 [UR4+0x1c], R0 ;  /* 0x00001c00ff000988 */ /* 0x0005e40008000004 */
[----:B------:R-:W4:Y:S02]  /*37e0*/  SYNCS.PHASECHK.TRANS64.TRYWAIT P0, [UR6], R3 ;  /* 0x00000003ff0075a7 */ /* 0x000f240008001106 */
[----:B--2-4-:R-:W-:Y:S05]  /*37f0*/  @!P0 BRA `(.L_x_63) ;  /* 0x0000007c00108947 */ /* 0x014fea0003800000 */
.L_x_150:
[----:B-1----:R-:W-:-:S04]  /*3800*/  UIADD3 UR7, UPT, UPT, UR15, 0x1, URZ ;  /* 0x000000010f077890 */ /* 0x002fc8000fffe0ff */
[----:B------:R-:W-:-:S04]  /*3810*/  UISETP.NE.AND UP0, UPT, UR7, 0x2, UPT ;  /* 0x000000020700788c */ /* 0x000fc8000bf05270 */
[----:B------:R-:W-:Y:S02]  /*3820*/  USEL UR6, URZ, 0x1, UP0 ;  /* 0x00000001ff067887 */ /* 0x000fe40008000000 */
[----:B------:R-:W-:-:S04]  /*3830*/  USEL UR7, UR7, URZ, UP0 ;  /* 0x000000ff07077287 */ /* 0x000fc80008000000 */
[----:B------:R-:W-:Y:S01]  /*3840*/  ULEA UR7, UR7, UR5, 0x3 ;  /* 0x0000000507077291 */ /* 0x000fe2000f8e18ff */
[----:B--2---:R-:W-:-:S04]  /*3850*/  LOP3.LUT R3, R11, UR6, RZ, 0x3c, !PT ;  /* 0x000000060b037c12 */ /* 0x004fc8000f8e3cff */
[----:B------:R-:W-:-:S04]  /*3860*/  SHF.L.U32 R3, R3, 0x1f, RZ ;  /* 0x0000001f03037819 */ /* 0x000fc800000006ff */
[----:B------:R-:W1:Y:S02]  /*3870*/  SYNCS.PHASECHK.TRANS64.TRYWAIT P0, [UR7], R3 ;  /* 0x00000003ff0075a7 */ /* 0x000e640008001107 */
[----:B-1----:R-:W-:Y:S05]  /*3880*/  @!P0 BRA `(.L_x_64) ;  /* 0x0000007c00048947 */ /* 0x002fea0003800000 */
.L_x_152:
[----:B------:R-:W-:Y:S01]  /*3890*/  NOP ;  /* 0x0000000000007918 */ /* 0x000fe20000000000 */
[----:B-1----:R-:W1:Y:S01]  /*38a0*/  LDS R0, [UR4+0x14] ;  /* 0x00001404ff007984 */ /* 0x002e620008000800 */
[----:B------:R-:W-:Y:S01]  /*38b0*/  ULOP3.LUT UR6, UR16, 0xffff, URZ, 0xc0, !UPT ;  /* 0x0000ffff10067892 */ /* 0x000fe2000f8ec0ff */
[----:B------:R-:W-:Y:S01]  /*38c0*/  UMOV UR8, 0xffff ;  /* 0x0000ffff00087882 */ /* 0x000fe20000000000 */
[----:B------:R-:W-:Y:S02]  /*38d0*/  UMOV UR5, 0x1 ;  /* 0x0000000100057882 */ /* 0x000fe40000000000 */
[----:B------:R-:W-:-:S04]  /*38e0*/  USHF.R.U32.HI UR6, URZ, 0x5, UR6 ;  /* 0x00000005ff067899 */ /* 0x000fc80008011606 */
[----:B------:R-:W-:Y:S02]  /*38f0*/  USHF.L.U32 UR8, UR8, UR6, URZ ;  /* 0x0000000608087299 */ /* 0x000fe400080006ff */
[----:B------:R-:W-:-:S04]  /*3900*/  USHF.L.U32 UR5, UR5, UR6, URZ ;  /* 0x0000000605057299 */ /* 0x000fc800080006ff */
[----:B-1----:R-:W-:-:S04]  /*3910*/  LOP3.LUT R0, R0, UR8, RZ, 0xc0, !PT ;  /* 0x0000000800007c12 */ /* 0x002fc8000f8ec0ff */
[----:B------:R-:W-:-:S13]  /*3920*/  ISETP.NE.AND P0, PT, R0, UR8, PT ;  /* 0x0000000800007c0c */ /* 0x000fda000bf05270 */
[----:B------:R-:W-:Y:S05]  /*3930*/  @P0 BRA `(.L_x_65) ;  /* 0x0000000000580947 */ /* 0x000fea0003800000 */
[----:B------:R-:W1:Y:S02]  /*3940*/  LDS R0, [UR4+0x18] ;  /* 0x00001804ff007984 */ /* 0x000e640008000800 */
[----:B-1----:R-:W-:-:S04]  /*3950*/  LOP3.LUT R0, R0, UR5, RZ, 0xc0, !PT ;  /* 0x0000000500007c12 */ /* 0x002fc8000f8ec0ff */
[----:B------:R-:W-:-:S13]  /*3960*/  ISETP.NE.AND P0, PT, R0, UR5, PT ;  /* 0x0000000500007c0c */ /* 0x000fda000bf05270 */
[----:B------:R-:W-:Y:S05]  /*3970*/  @P0 BRA `(.L_x_66) ;  /* 0x00000000003c0947 */ /* 0x000fea0003800000 */
[----:B------:R-:W1:Y:S01]  /*3980*/  S2R R2, SR_LANEID ;  /* 0x0000000000027919 */ /* 0x000e620000000000 */
[----:B------:R-:W-:Y:S01]  /*3990*/  ULOP3.LUT UR8, URZ, UR8, URZ, 0x33, !UPT ;  /* 0x00000008ff087292 */ /* 0x000fe2000f8e33ff */
[----:B------:R-:W-:Y:S01]  /*39a0*/  LOP3.LUT R4, RZ, UR5, RZ, 0x33, !PT ;  /* 0x00000005ff047c12 */ /* 0x000fe2000f8e33ff */
[----:B------:R-:W-:Y:S02]  /*39b0*/  VOTEU.ANY UR7, UPT, PT ;  /* 0x0000000000077886 */ /* 0x000fe400038e0100 */
[----:B------:R-:W-:Y:S01]  /*39c0*/  UFLO.U32 UR7, UR7 ;  /* 0x00000007000772bd */ /* 0x000fe200080e0000 */
[----:B------:R-:W2:Y:S01]  /*39d0*/  REDUX UR5, R4 ;  /* 0x00000000040573c4 */ /* 0x000ea20000000000 */
[----:B------:R-:W-:-:S06]  /*39e0*/  IMAD.U32 R0, RZ, RZ, UR8 ;  /* 0x00000008ff007e24 */ /* 0x000fcc000f8e00ff */
[----:B------:R4:W-:Y:S01]  /*39f0*/  UTCATOMSWS.AND URZ, UR8 ;  /* 0x0000000800ff79e3 */ /* 0x0009e20008000000 */
[----:B------:R-:W3:Y:S01]  /*3a00*/  REDUX UR6, R0 ;  /* 0x00000000000673c4 */ /* 0x000ee20000000000 */
[----:B-1----:R-:W-:Y:S01]  /*3a10*/  ISETP.EQ.U32.AND P0, PT, R2, UR7, PT ;  /* 0x0000000702007c0c */ /* 0x002fe2000bf02070 */
[----:B--2---:R-:W-:Y:S01]  /*3a20*/  IMAD.U32 R2, RZ, RZ, UR5 ;  /* 0x00000005ff027e24 */ /* 0x004fe2000f8e00ff */
[----:B---3--:R-:W-:-:S11]  /*3a30*/  MOV R3, UR6 ;  /* 0x0000000600037c02 */ /* 0x008fd60008000f00 */
[----:B------:R4:W-:Y:S04]  /*3a40*/  @P0 ATOMS.AND RZ, [UR4+0x14], R3 ;  /* 0x00001403ffff098c */ /* 0x0009e8000a800004 */
[----:B------:R4:W-:Y:S01]  /*3a50*/  @P0 ATOMS.AND RZ, [UR4+0x18], R2 ;  /* 0x00001802ffff098c */ /* 0x0009e2000a800004 */
[----:B------:R-:W-:Y:S05]  /*3a60*/  BRA `(.L_x_67) ;  /* 0x0000000000147947 */ /* 0x000fea0003800000 */
.L_x_66:
[----:B------:R-:W-:Y:S02]  /*3a70*/  MOV R2, 0x3a90 ;  /* 0x00003a9000027802 */ /* 0x000fe40000000f00 */
[----:B---3-5:R-:W-:Y:S05]  /*3a80*/  CALL.REL.NOINC `($__internal_0_$__cuda_sm10x_tcgen05_guardrail_trap_col_being_dealloced_not_returned_by_alloc) ;  /* 0x0000007c00ec7944 */ /* 0x028fea0003c00000 */
[----:B------:R-:W-:Y:S05]  /*3a90*/  BRA `(.L_x_67) ;  /* 0x0000000000087947 */ /* 0x000fea0003800000 */
.L_x_65:
[----:B------:R-:W-:Y:S02]  /*3aa0*/  MOV R2, 0x3ac0 ;  /* 0x00003ac000027802 */ /* 0x000fe40000000f00 */
[----:B---3-5:R-:W-:Y:S05]  /*3ab0*/  CALL.REL.NOINC `($__internal_2_$__cuda_sm10x_tcgen05_guardrail_trap_unallocated_columns_being_dealloced) ;  /* 0x0000007c00f87944 */ /* 0x028fea0003c00000 */
.L_x_67:
[----:B------:R-:W-:Y:S01]  /*3ac0*/  NOP ;  /* 0x0000000000007918 */ /* 0x000fe20000000000 */
[----:B----4-:R-:W-:Y:S05]  /*3ad0*/  EXIT ;  /* 0x000000000000794d */ /* 0x010fea0003800000 */
.L_x_51:
[----:B------:R-:W-:-:S09]  /*3ae0*/  UISETP.NE.OR UP2, UPT, UR8, 0x3, !UP2 ;  /* 0x000000030800788c */ /* 0x000fd2000d745670 */
[----:B------:R-:W-:Y:S05]  /*3af0*/  BRA.U UP2, `(.L_x_68) ;  /* 0x0000001102187547 */ /* 0x000fea000b800000 */
[----:B------:R-:W1:Y:S01]  /*3b00*/  LDC R0, c[0x0][0xb30] ;  /* 0x0002cc00ff007b82 */ /* 0x000e620000000800 */
[----:B------:R-:W2:Y:S01]  /*3b10*/  LDCU.64 UR8, c[0x0][0x888] ;  /* 0x00011100ff0877ac */ /* 0x000ea20008000a00 */
[----:B------:R-:W-:Y:S02]  /*3b20*/  HFMA2 R29, -RZ, RZ, 0, 0 ;  /* 0x00000000ff1d7431 */ /* 0x000fe400000001ff */
[----:B------:R-:W-:Y:S01]  /*3b30*/  IMAD.MOV.U32 R31, RZ, RZ, 0x1 ;  /* 0x00000001ff1f7424 */ /* 0x000fe200078e00ff */
[----:B------:R-:W-:Y:S01]  /*3b40*/  MOV R23, 0x4000 ;  /* 0x0000400000177802 */ /* 0x000fe20000000f00 */
[----:B------:R-:W4:Y:S01]  /*3b50*/  LDCU.64 UR4, c[0x0][0x890] ;  /* 0x00011200ff0477ac */ /* 0x000f220008000a00 */
[----:B------:R-:W-:Y:S01]  /*3b60*/  IMAD.MOV.U32 R30, RZ, RZ, RZ ;  /* 0x000000ffff1e7224 */ /* 0x000fe200078e00ff */
[----:B------:R-:W3:Y:S01]  /*3b70*/  LDC R19, c[0x0][0x370] ;  /* 0x0000dc00ff137b82 */ /* 0x000ee20000000800 */
[----:B------:R-:W-:Y:S01]  /*3b80*/  UMOV UR7, 0x400 ;  /* 0x0000040000077882 */ /* 0x000fe20000000000 */
[----:B------:R-:W-:-:S02]  /*3b90*/  UPLOP3.LUT UP1, UPT, UPT, UPT, UPT, 0x40, 0x4 ;  /* 0x000000000004789c */ /* 0x000fc40003f2e870 */
[----:B------:R-:W-:-:S04]  /*3ba0*/  ULEA UR7, UR37, UR7, 0x18 ;  /* 0x0000000725077291 */ /* 0x000fc8000f8ec0ff */
[----:B------:R-:W3:Y:S01]  /*3bb0*/  LDC R2, c[0x0][0xb0c] ;  /* 0x0002c300ff027b82 */ /* 0x000ee20000000800 */
[----:B------:R-:W-:Y:S02]  /*3bc0*/  UIADD3 UR13, UPT, UPT, UR7, 0x48, URZ ;  /* 0x00000048070d7890 */ /* 0x000fe4000fffe0ff */
[----:B--2---:R-:W-:Y:S02]  /*3bd0*/  UISETP.NE.U32.AND UP2, UPT, UR8, URZ, UPT ;  /* 0x000000ff0800728c */ /* 0x004fe4000bf45070 */
[----:B------:R-:W-:Y:S02]  /*3be0*/  UIADD3 UR33, UPT, UPT, UR7, 0x30, URZ ;  /* 0x0000003007217890 */ /* 0x000fe4000fffe0ff */
[----:B----4-:R-:W-:Y:S01]  /*3bf0*/  UISETP.NE.U32.AND UP3, UPT, UR4, URZ, UPT ;  /* 0x000000ff0400728c */ /* 0x010fe2000bf65070 */
[----:B------:R-:W2:Y:S01]  /*3c00*/  LDC R18, c[0x0][0xb20] ;  /* 0x0002c800ff127b82 */ /* 0x000ea20000000800 */
[----:B-1----:R-:W-:Y:S01]  /*3c10*/  ISETP.NE.AND P1, PT, R0, 0x1, PT ;  /* 0x000000010000780c */ /* 0x002fe20003f25270 */
[----:B------:R-:W-:-:S02]  /*3c20*/  UISETP.NE.AND.EX UP2, UPT, UR9, URZ, UPT, UP2 ;  /* 0x000000ff0900728c */ /* 0x000fc4000bf45320 */
[----:B------:R-:W-:Y:S02]  /*3c30*/  UIADD3 UR25, UPT, UPT, UR7, 0x38, URZ ;  /* 0x0000003807197890 */ /* 0x000fe4000fffe0ff */
[----:B------:R-:W-:Y:S02]  /*3c40*/  UIADD3 UR17, UPT, UPT, UR7, 0x40, URZ ;  /* 0x0000004007117890 */ /* 0x000fe4000fffe0ff */
[----:B------:R-:W1:Y:S01]  /*3c50*/  LDC.64 R32, c[0x0][0x348] ;  /* 0x0000d200ff207b82 */ /* 0x000e620000000a00 */
[----:B------:R-:W-:Y:S02]  /*3c60*/  UPRMT UR13, UR37, 0x654, UR13 ;  /* 0x00000654250d7896 */ /* 0x000fe4000800000d */
[----:B------:R-:W-:-:S05]  /*3c70*/  UISETP.NE.AND.EX UP3, UPT, UR5, URZ, UPT, UP3 ;  /* 0x000000ff0500728c */ /* 0x000fca000bf65330 */
[----:B------:R-:W4:Y:S08]  /*3c80*/  LDC.64 R16, c[0x0][0xb10] ;  /* 0x0002c400ff107b82 */ /* 0x000f300000000a00 */
[----:B------:R-:W1:Y:S08]  /*3c90*/  LDC.64 R6, c[0x0][0xb18] ;  /* 0x0002c600ff067b82 */ /* 0x000e700000000a00 */
[----:B------:R-:W1:Y:S08]  /*3ca0*/  LDC.64 R4, c[0x0][0xb28] ;  /* 0x0002ca00ff047b82 */ /* 0x000e700000000a00 */
[----:B--23--:R-:W1:Y:S02]  /*3cb0*/  LDC R22, c[0x0][0x374] ;  /* 0x0000dd00ff167b82 */ /* 0x00ce640000000800 */
.L_x_79:
[C---:B------:R-:W-:Y:S02]  /*3cc0*/  LEA R0, R30.reuse, UR7, 0x3 ;  /* 0x000000071e007c11 */ /* 0x040fe4000f8e18ff */
[----:B------:R-:W-:Y:S02]  /*3cd0*/  SHF.L.U32 R3, R29, 0x1f, RZ ;  /* 0x0000001f1d037819 */ /* 0x000fe400000006ff */
[----:B------:R-:W-:Y:S02]  /*3ce0*/  LEA R24, R30, UR7, 0x4 ;  /* 0x000000071e187c11 */ /* 0x000fe4000f8e20ff */
[----:B--2---:R-:W2:Y:S02]  /*3cf0*/  SYNCS.PHASECHK.TRANS64.TRYWAIT P0, [R0+URZ+0x80], R3 ;  /* 0x00008003000075a7 */ /* 0x004ea400080011ff */
[----:B--2---:R-:W-:Y:S05]  /*3d00*/  @!P0 BRA `(.L_x_69) ;  /* 0x0000007400fc8947 */ /* 0x004fea0003800000 */
.L_x_153:
[----:B------:R-:W-:Y:S01]  /*3d10*/  ISETP.GE.AND P0, PT, R72, 0x1, PT ;  /* 0x000000014800780c */ /* 0x000fe20003f06270 */
[----:B------:R-:W3:Y:S01]  /*3d20*/  LDS.128 R24, [R24+0xf0] ;  /* 0x0000f00018187984 */ /* 0x000ee20000000c00 */
[----:B--2---:R-:W-:Y:S01]  /*3d30*/  VIADD R0, R0, 0x90 ;  /* 0x0000009000007836 */ /* 0x004fe20000000000 */
[----:B------:R-:W-:Y:S01]  /*3d40*/  @!PT LDS RZ, [RZ] ;  /* 0x00000000fffff984 */ /* 0x000fe20000000800 */
[----:B------:R-:W-:Y:S01]  /*3d50*/  @!PT LDS RZ, [RZ] ;  /* 0x00000000fffff984 */ /* 0x000fe20000000800 */
[----:B------:R-:W-:Y:S01]  /*3d60*/  @!PT LDS RZ, [RZ] ;  /* 0x00000000fffff984 */ /* 0x000fe20000000800 */
[----:B------:R-:W-:Y:S01]  /*3d70*/  @!PT LDS RZ, [RZ] ;  /* 0x00000000fffff984 */ /* 0x000fe20000000800 */
[----:B------:R2:W-:Y:S06]  /*3d80*/  MEMBAR.ALL.CTA ;  /* 0x0000000000007992 */ /* 0x0005ec0000008000 */
[----:B--2---:R-:W2:Y:S01]  /*3d90*/  FENCE.VIEW.ASYNC.S ;  /* 0x00000000000073c6 */ /* 0x004ea20000000000 */
[----:B------:R-:W-:Y:S04]  /*3da0*/  PRMT R0, RZ, 0x654, R0 ;  /* 0x00000654ff007816 */ /* 0x000fe80000000000 */
[----:B--2---:R2:W-:Y:S01]  /*3db0*/  SYNCS.ARRIVE.TRANS64.RED.A1T0 RZ, [R0+URZ], RZ ;  /* 0x000000ff00ff79a7 */ /* 0x0045e200081004ff */
[----:B---3--:R-:W-:Y:S11]  /*3dc0*/  LOP3.LUT P3, RZ, R26, 0x1, RZ, 0xc0, !PT ;  /* 0x000000011aff7812 */ /* 0x008ff6000786c0ff */
[----:B------:R-:W-:Y:S02]  /*3dd0*/  @!UPT UIADD3 URZ, UPT, UPT, URZ, URZ, URZ ;  /* 0x000000fffffff290 */ /* 0x000fe4000fffe0ff */
[----:B------:R-:W-:Y:S02]  /*3de0*/  @P3 MOV R13, R24 ;  /* 0x00000018000d3202 */ /* 0x000fe40000000f00 */
[----:B------:R-:W-:Y:S01]  /*3df0*/  @P3 LOP3.LUT R8, R25, 0xffff, RZ, 0xc0, !PT ;  /* 0x0000ffff19083812 */ /* 0x000fe200078ec0ff */
[----:B--2---:R-:W-:Y:S06]  /*3e00*/  @!P0 BRA `(.L_x_70) ;  /* 0x0000000000a48947 */ /* 0x004fec0003800000 */
[----:B-1----:R-:W-:Y:S01]  /*3e10*/  IMAD.HI.U32 R35, R22, R7, RZ ;  /* 0x0000000716237227 */ /* 0x002fe200078e00ff */
[----:B------:R-:W-:Y:S02]  /*3e20*/  ISETP.NE.AND P0, PT, R6, 0x1, PT ;  /* 0x000000010600780c */ /* 0x000fe40003f05270 */
[----:B------:R-:W-:Y:S01]  /*3e30*/  ISETP.NE.AND P2, PT, R72, 0x1, PT ;  /* 0x000000014800780c */ /* 0x000fe20003f45270 */
[----:B----4-:R-:W-:Y:S01]  /*3e40*/  IMAD.HI.U32 R34, R19, R16, RZ ;  /* 0x0000001013227227 */ /* 0x010fe200078e00ff */
[----:B------:R-:W-:Y:S02]  /*3e50*/  SHF.R.U32.HI R35, RZ, R18, R35 ;  /* 0x00000012ff237219 */ /* 0x000fe40000011623 */
[----:B------:R-:W-:Y:S01]  /*3e60*/  ISETP.NE.AND P4, PT, R2, 0x1, PT ;  /* 0x000000010200780c */ /* 0x000fe20003f85270 */
[----:B------:R-:W-:Y:S01]  /*3e70*/  IMAD.HI.U32 R36, R13, R16, RZ ;  /* 0x000000100d247227 */ /* 0x000fe200078e00ff */
[----:B------:R-:W-:Y:S02]  /*3e80*/  SHF.R.U32.HI R34, RZ, R17, R34 ;  /* 0x00000011ff227219 */ /* 0x000fe40000011622 */
[----:B------:R-:W-:Y:S01]  /*3e90*/  SEL R3, R22, R35, !P0 ;  /* 0x0000002316037207 */ /* 0x000fe20004000000 */
[C---:B------:R-:W-:Y:S01]  /*3ea0*/  IMAD.HI.U32 R35, R8.reuse, R7, RZ ;  /* 0x0000000708237227 */ /* 0x040fe200078e00ff */
[----:B------:R-:W-:Y:S02]  /*3eb0*/  SEL R11, R19, R34, !P4 ;  /* 0x00000022130b7207 */ /* 0x000fe40006000000 */
[----:B------:R-:W-:Y:S01]  /*3ec0*/  SHF.R.U32.HI R36, RZ, R17, R36 ;  /* 0x00000011ff247219 */ /* 0x000fe20000011624 */
[----:B------:R-:W-:Y:S01]  /*3ed0*/  IMAD.HI.U32 R38, R3, R4, RZ ;  /* 0x0000000403267227 */ /* 0x000fe200078e00ff */
[----:B------:R-:W-:Y:S03]  /*3ee0*/  SHF.R.U32.HI R35, RZ, R18, R35 ;  /* 0x00000012ff237219 */ /* 0x000fe60000011623 */
[----:B------:R-:W-:Y:S01]  /*3ef0*/  IMAD.HI.U32 R34, R11, R4, RZ ;  /* 0x000000040b227227 */ /* 0x000fe200078e00ff */
[----:B------:R-:W-:Y:S02]  /*3f00*/  @P2 SHF.R.U32.HI R3, RZ, R5, R38 ;  /* 0x00000005ff032219 */ /* 0x000fe40000011626 */
[----:B------:R-:W-:Y:S02]  /*3f10*/  SEL R9, R8, R35, !P0 ;  /* 0x0000002308097207 */ /* 0x000fe40004000000 */
[----:B------:R-:W-:Y:S01]  /*3f20*/  @P2 SHF.R.U32.HI R11, RZ, R5, R34 ;  /* 0x00000005ff0b2219 */ /* 0x000fe20000011622 */
[C---:B------:R-:W-:Y:S01]  /*3f30*/  IMAD R10, R72.reuse, R3, RZ ;  /* 0x00000003480a7224 */ /* 0x040fe200078e02ff */
[----:B------:R-:W-:Y:S01]  /*3f40*/  SEL R3, R13, R36, !P4 ;  /* 0x000000240d037207 */ /* 0x000fe20006000000 */
[C---:B------:R-:W-:Y:S03]  /*3f50*/  IMAD.HI.U32 R14, R9.reuse, R4, RZ ;  /* 0x00000004090e7227 */ /* 0x040fe600078e00ff */
[----:B------:R-:W-:Y:S01]  /*3f60*/  ISETP.GE.AND P0, PT, R9, R10, PT ;  /* 0x0000000a0900720c */ /* 0x000fe20003f06270 */
[C---:B------:R-:W-:Y:S01]  /*3f70*/  IMAD R12, R72.reuse, R11, RZ ;  /* 0x0000000b480c7224 */ /* 0x040fe200078e02ff */
[-C--:B------:R-:W-:Y:S04]  /*3f80*/  SHF.R.U32.HI R14, RZ, R5.reuse, R14 ;  /* 0x00000005ff0e7219 */ /* 0x080fe8000001160e */
[----:B------:R-:W-:Y:S02]  /*3f90*/  ISETP.GE.OR P0, PT, R3, R12, P0 ;  /* 0x0000000c0300720c */ /* 0x000fe40000706670 */
[----:B------:R-:W-:Y:S05]  /*3fa0*/  SEL R15, R9, R14, !P2 ;  /* 0x0000000e090f7207 */ /* 0x000fea0005000000 */
[----:B------:R-:W-:Y:S04]  /*3fb0*/  IMAD.MOV R14, RZ, RZ, -R15 ;  /* 0x000000ffff0e7224 */ /* 0x000fe800078e0a0f */
[----:B------:R-:W-:Y:S02]  /*3fc0*/  IMAD R14, R72, R14, R9 ;  /* 0x0000000e480e7224 */ /* 0x000fe400078e0209 */
[C---:B------:R-:W-:Y:S05]  /*3fd0*/  @!P0 IMAD.HI.U32 R10, R3.reuse, R4, RZ ;  /* 0x00000004030a8227 */ /* 0x040fea00078e00ff */
[----:B------:R-:W-:Y:S04]  /*3fe0*/  @!P0 SHF.R.U32.HI R10, RZ, R5, R10 ;  /* 0x00000005ff0a8219 */ /* 0x000fe8000001160a */
[----:B------:R-:W-:Y:S01]  /*3ff0*/  @!P0 SEL R0, R3, R10, !P2 ;  /* 0x0000000a03008207 */ /* 0x000fe20005000000 */
[----:B------:R-:W-:Y:S03]  /*4000*/  IMAD.MOV R10, RZ, RZ, -R3 ;  /* 0x000000ffff0a7224 */ /* 0x000fe600078e0a03 */
[----:B------:R-:W-:Y:S01]  /*4010*/  @!P0 IADD3 R15, PT, PT, R15, -R0, RZ ;  /* 0x800000000f0f8210 */ /* 0x000fe20007ffe0ff */
[----:B------:R-:W-:Y:S01]  /*4020*/  @!P0 IMAD R0, R11, R14, R0 ;  /* 0x0000000e0b008224 */ /* 0x000fe200078e0200 */
[----:B------:R-:W-:Y:S01]  /*4030*/  IADD3 R11, PT, PT, -R9, RZ, RZ ;  /* 0x000000ff090b7210 */ /* 0x000fe20007ffe1ff */
[----:B------:R-:W-:Y:S02]  /*4040*/  IMAD R13, R2, R10, R13 ;  /* 0x0000000a020d7224 */ /* 0x000fe400078e020d */
[----:B------:R-:W-:Y:S02]  /*4050*/  @!P0 IMAD R9, R15, R72, R3 ;  /* 0x000000480f098224 */ /* 0x000fe400078e0203 */
[----:B------:R-:W-:Y:S02]  /*4060*/  @!P0 IMAD.MOV.U32 R3, RZ, RZ, R0 ;  /* 0x000000ffff038224 */ /* 0x000fe400078e0000 */
[----:B------:R-:W-:Y:S02]  /*4070*/  IMAD R8, R6, R11, R8 ;  /* 0x0000000b06087224 */ /* 0x000fe400078e0208 */
[----:B------:R-:W-:Y:S02]  /*4080*/  IMAD R13, R3, R2, R13 ;  /* 0x00000002030d7224 */ /* 0x000fe400078e020d */
[----:B------:R-:W-:Y:S02]  /*4090*/  IMAD R8, R9, R6, R8 ;  /* 0x0000000609087224 */ /* 0x000fe400078e0208 */
.L_x_70:
[----:B------:R-:W-:Y:S05]  /*40a0*/  BRA.U UP1, `(.L_x_71) ;  /* 0x0000000101107547 */ /* 0x000fea000b800000 */
[----:B------:R-:W-:Y:S04]  /*40b0*/  MOV R0, UR6 ;  /* 0x0000000600007c02 */ /* 0x000fe80008000f00 */
[----:B------:R-:W-:Y:S04]  /*40c0*/  SHF.L.U32 R3, R0, 0x1f, RZ ;  /* 0x0000001f00037819 */ /* 0x000fe800000006ff */
[----:B------:R-:W2:Y:S02]  /*40d0*/  SYNCS.PHASECHK.TRANS64.TRYWAIT P0, [UR7+0x78], R3 ;  /* 0x00007803ff0075a7 */ /* 0x000ea40008001107 */
[----:B--2---:R-:W-:Y:S05]  /*40e0*/  @!P0 BRA `(.L_x_72) ;  /* 0x0000007400188947 */ /* 0x004fea0003800000 */
.L_x_71:
[----:B------:R-:W-:Y:S02]  /*40f0*/  R2UR UR35, R21 ;  /* 0x00000000152372ca */ /* 0x000fe400000e0000 */
[----:B------:R-:W-:Y:S02]  /*4100*/  R2UR UR34, R20 ;  /* 0x00000000142272ca */ /* 0x000fe400000e0000 */
[----:B------:R-:W-:Y:S02]  /*4110*/  ISETP.NE.U32.AND P2, PT, RZ, UR4, PT ;  /* 0x00000004ff007c0c */ /* 0x000fe4000bf45070 */
[----:B------:R-:W-:Y:S02]  /*4120*/  SHF.L.U32 R12, R31, 0x1f, RZ ;  /* 0x0000001f1f0c7819 */ /* 0x000fe400000006ff */
[----:B------:R-:W-:Y:S05]  /*4130*/  ISETP.NE.AND.EX P2, PT, RZ, UR5, PT, P2 ;  /* 0x00000005ff007c0c */ /* 0x000fea000bf45320 */
[----:B------:R-:W-:Y:S02]  /*4140*/  USHF.L.U32 UR35, UR35, 0x7, URZ ;  /* 0x0000000723237899 */ /* 0x000fe400080006ff */
[----:B------:R-:W-:Y:S01]  /*4150*/  USHF.L.U32 UR34, UR34, 0x8, URZ ;  /* 0x0000000822227899 */ /* 0x000fe200080006ff */
[----:B------:R-:W-:Y:S11]  /*4160*/  BRA.U !UP3, `(.L_x_73) ;  /* 0x000000010b347547 */ /* 0x000ff6000b800000 */
[----:B------:R-:W-:Y:S01]  /*4170*/  UPLOP3.LUT UP0, UPT, UPT, UPT, UP2, 0x80, 0x8 ;  /* 0x000000000008789c */ /* 0x000fe20003f0f020 */
[----:B--2---:R-:W-:Y:S02]  /*4180*/  HFMA2 R0, -RZ, RZ, 0, 5.9604644775390625e-08 ;  /* 0x00000001ff007431 */ /* 0x004fe400000001ff */
[----:B------:R-:W-:Y:S03]  /*4190*/  IMAD.MOV.U32 R155, RZ, RZ, 0x1 ;  /* 0x00000001ff9b7424 */ /* 0x000fe600078e00ff */
[----:B------:R-:W-:Y:S05]  /*41a0*/  PLOP3.LUT P0, PT, PT, PT, UP0, 0x80, 0x8 ;  /* 0x000000000008781c */ /* 0x000fea0003f0f008 */
[----:B------:R-:W2:Y:S01]  /*41b0*/  @UP0 LDCU.64 UR10, c[0x0][0x888] ;  /* 0x00011100ff0a07ac */ /* 0x000ea20008000a00 */
[----:B------:R-:W-:Y:S07]  /*41c0*/  @UP0 UIMAD UR8, UR52, UR4, URZ ;  /* 0x00000004340802a4 */ /* 0x000fee000f8e02ff */
[----:B------:R-:W-:Y:S01]  /*41d0*/  @!P0 PRMT R155, R0, 0x7610, R155 ;  /* 0x00007610009b8816 */ /* 0x000fe2000000009b */
[----:B--2---:R-:W-:Y:S03]  /*41e0*/  @UP0 UIMAD.WIDE UR10, UR8, 0x4, UR10 ;  /* 0x00000004080a08a5 */ /* 0x004fe6000f8e020a */
[----:B------:R-:W2:Y:S03]  /*41f0*/  @!UP0 LDCU UR8, c[0x0][0x880] ;  /* 0x00011000ff0887ac */ /* 0x000ea60008000800 */
[----:B------:R-:W-:Y:S01]  /*4200*/  IMAD.U32 R10, RZ, RZ, UR10 ;  /* 0x0000000aff0a7e24 */ /* 0x000fe2000f8e00ff */
[----:B------:R-:W-:Y:S05]  /*4210*/  MOV R11, UR11 ;  /* 0x0000000b000b7c02 */ /* 0x000fea0008000f00 */
[----:B-----5:R3:W5:Y:S02]  /*4220*/  @P0 LDG.E R81, desc[UR46][R10.64] ;  /* 0x0000002e0a510981 */ /* 0x020764000c1e1900 */
[----:B--23--:R-:W-:Y:S07]  /*4230*/  @!P0 IMAD.U32 R81, RZ, RZ, UR8 ;  /* 0x00000008ff518e24 */ /* 0x00cfee000f8e00ff */
.L_x_73:
[----:B-----5:R-:W-:Y:S01]  /*4240*/  @!P2 FSETP.EQ.AND P0, PT, R81, RZ, PT ;  /* 0x000000ff5100a20b */ /* 0x020fe20003f02000 */
[----:B------:R-:W-:Y:S01]  /*4250*/  @!UPT UIADD3 URZ, UPT, UPT, URZ, URZ, URZ ;  /* 0x000000fffffff290 */ /* 0x000fe2000fffe0ff */
[----:B------:R-:W-:Y:S11]  /*4260*/  @!P2 BRA `(.L_x_74) ;  /* 0x000000000014a947 */ /* 0x000ff60003800000 */
[----:B------:R-:W-:Y:S02]  /*4270*/  LOP3.LUT P2, RZ, R155, 0xff, RZ, 0xc0, !PT ;  /* 0x000000ff9bff7812 */ /* 0x000fe4000784c0ff */
[----:B------:R-:W-:Y:S04]  /*4280*/  PLOP3.LUT P0, PT, PT, PT, UP0, 0x80, 0x8 ;  /* 0x000000000008781c */ /* 0x000fe80003f0f008 */
[----:B------:R-:W-:Y:S07]  /*4290*/  PLOP3.LUT P0, PT, P0, PT, PT, 0x8, 0x80 ;  /* 0x000000000080781c */ /* 0x000fee000070e170 */
[----:B------:R-:W-:Y:S11]  /*42a0*/  @P2 FSETP.EQ.AND P0, PT, R81, RZ, PT ;  /* 0x000000ff5100220b */ /* 0x000ff60003f02000 */
[----:B------:R-:W-:Y:S02]  /*42b0*/  @!UPT UIADD3 URZ, UPT, UPT, URZ, URZ, URZ ;  /* 0x000000fffffff290 */ /* 0x000fe4000fffe0ff */
.L_x_74:
[----:B------:R-:W3:Y:S01]  /*42c0*/  SYNCS.PHASECHK.TRANS64.TRYWAIT P2, [UR7+0x50], R12 ;  /* 0x0000500cff0075a7 */ /* 0x000ee20008041107 */
[----:B------:R-:W-:Y:S04]  /*42d0*/  ELECT P4, URZ, PT ;  /* 0x0000000000ff782f */ /* 0x000fe80003880000 */
[----:B------:R-:W-:Y:S11]  /*42e0*/  PLOP3.LUT P4, PT, P0, P4, PT, 0xf2, 0x2f ;  /* 0x00000000002f781c */ /* 0x000ff60000789e72 */
[----:B------:R-:W-:Y:S02]  /*42f0*/  @!UPT UIADD3 URZ, UPT, UPT, URZ, URZ, URZ ;  /* 0x000000fffffff290 */ /* 0x000fe4000fffe0ff */
[----:B-1----:R-:W-:Y:S05]  /*4300*/  @!P4 IADD3 R9, P0, PT, R32, 0x580, RZ ;  /* 0x000005802009c810 */ /* 0x002fea0007f1e0ff */
[----:B--2---:R-:W-:Y:S01]  /*4310*/  @!P4 IMAD.X R0, RZ, RZ, R33, P0 ;  /* 0x000000ffff00c224 */ /* 0x004fe200000e0621 */
[----:B---3--:R-:W-:Y:S07]  /*4320*/  @!P2 BRA `(.L_x_75) ;  /* 0x0000007000a0a947 */ /* 0x008fee0003800000 */
.L_x_156:
[----:B------:R-:W-:Y:S01]  /*4330*/  @!P4 R2UR UR8, R0 ;  /* 0x000000000008c2ca */ /* 0x000fe200000e0000 */
[----:B------:R-:W-:Y:S01]  /*4340*/  VOTEU.ALL UP1, P4 ;  /* 0x0000000000ff7886 */ /* 0x000fe20002020000 */
[----:B------:R-:W-:Y:S01]  /*4350*/  @!P4 R2UR UR9, R9 ;  /* 0x000000000909c2ca */ /* 0x000fe200000e0000 */
[----:B------:R-:W-:Y:S01]  /*4360*/  @!P4 IMAD.MOV.U32 R0, RZ, RZ, 0x4000 ;  /* 0x00004000ff00c424 */ /* 0x000fe200078e00ff */
[----:B------:R-:W-:Y:S01]  /*4370*/  UMOV UR10, 0x0 ;  /* 0x00000000000a7882 */ /* 0x000fe20000000000 */
[----:B------:R-:W-:Y:S01]  /*4380*/  UMOV UR11, 0x10000000 ;  /* 0x10000000000b7882 */ /* 0x000fe20000000000 */
[----:B------:R-:W-:Y:S01]  /*4390*/  @!UP1 UIADD3 UR32, UPT, UPT, UR7, 0x400, URZ ;  /* 0x0000040007209890 */ /* 0x000fe2000fffe0ff */
[----:B------:R-:W-:Y:S01]  /*43a0*/  @!P4 IADD3 R9, P0, PT, R32, 0x580, RZ ;  /* 0x000005802009c810 */ /* 0x000fe20007f1e0ff */
[----:B------:R-:W-:Y:S01]  /*43b0*/  VOTEU.ALL UP1, P4 ;  /* 0x0000000000ff7886 */ /* 0x000fe20002020000 */
[----:B------:R-:W-:Y:S04]  /*43c0*/  UMOV UR36, UR52 ;  /* 0x0000003400247c82 */ /* 0x000fe80008000000 */
[----:B------:R-:W-:Y:S01]  /*43d0*/  IMAD.U32 R11, RZ, RZ, UR8 ;  /* 0x00000008ff0b7e24 */ /* 0x000fe2000f8e00ff */
[----:B------:R-:W-:Y:S01]  /*43e0*/  UPRMT UR8, UR37, 0x654, UR33 ;  /* 0x0000065425087896 */ /* 0x000fe20008000021 */
[----:B------:R-:W-:Y:S03]  /*43f0*/  IMAD.U32 R10, RZ, RZ, UR9 ;  /* 0x00000009ff0a7e24 */ /* 0x000fe6000f8e00ff */
[----:B------:R-:W-:Y:S02]  /*4400*/  @!P4 R2UR UR15, R11 ;  /* 0x000000000b0fc2ca */ /* 0x000fe400000e0000 */
[----:B------:R-:W-:Y:S11]  /*4410*/  @!P4 R2UR UR14, R10 ;  /* 0x000000000a0ec2ca */ /* 0x000ff600000e0000 */
[----:B------:R-:W-:Y:S02]  /*4420*/  @!UPT UIADD3 URZ, UPT, UPT, URZ, URZ, URZ ;  /* 0x000000fffffff290 */ /* 0x000fe4000fffe0ff */
[----:B------:R2:W-:Y:S01]  /*4430*/  @!UP1 UTMALDG.3D [UR32], [UR14], desc[UR10] ;  /* 0x00000a200e0095b4 */ /* 0x0005e20008011000 */
[----:B------:R3:W-:Y:S01]  /*4440*/  @!P4 SYNCS.ARRIVE.TRANS64.RED.A0TR RZ, [UR7+0x30], R0 ;  /* 0x00003000ffffc9a7 */ /* 0x0007e20008300407 */
[----:B------:R-:W-:Y:S01]  /*4450*/  SYNCS.ARRIVE.TRANS64.RED.A1T0 RZ, [UR8], RZ ;  /* 0x000000ffffff79a7 */ /* 0x000fe20008100408 */
[----:B---3--:R-:W-:Y:S01]  /*4460*/  @!P4 IMAD.X R0, RZ, RZ, R33, P0 ;  /* 0x000000ffff00c224 */ /* 0x008fe200000e0621 */
[----:B------:R-:W3:Y:S02]  /*4470*/  SYNCS.PHASECHK.TRANS64.TRYWAIT P2, [UR7+0x58], R12 ;  /* 0x0000580cff0075a7 */ /* 0x000ee40008041107 */
[----:B--23--:R-:W-:Y:S05]  /*4480*/  @!P2 BRA `(.L_x_76) ;  /* 0x000000700060a947 */ /* 0x00cfea0003800000 */
.L_x_158:
        /* <DEDUP_REMOVED lines=8> */
[----:B------:R-:W-:Y:S01]  /*4510*/  @!UP1 UIADD3 UR24, UPT, UPT, UR7, 0x4400, URZ ;  /* 0x0000440007189890 */ /* 0x000fe2000fffe0ff */
[----:B------:R-:W-:Y:S01]  /*4520*/  VOTEU.ALL UP1, P4 ;  /* 0x0000000000ff7886 */ /* 0x000fe20002020000 */
[----:B------:R-:W-:Y:S01]  /*4530*/  UMOV UR27, UR35 ;  /* 0x00000023001b7c82 */ /* 0x000fe20008000000 */
[----:B------:R-:W-:Y:S02]  /*4540*/  UMOV UR28, UR52 ;  /* 0x00000034001c7c82 */ /* 0x000fe40008000000 */
[----:B------:R-:W-:Y:S01]  /*4550*/  IMAD.U32 R11, RZ, RZ, UR8 ;  /* 0x00000008ff0b7e24 */ /* 0x000fe2000f8e00ff */
[----:B------:R-:W-:Y:S01]  /*4560*/  UPRMT UR8, UR37, 0x654, UR25 ;  /* 0x0000065425087896 */ /* 0x000fe20008000019 */
[----:B------:R-:W-:Y:S02]  /*4570*/  IMAD.U32 R10, RZ, RZ, UR9 ;  /* 0x00000009ff0a7e24 */ /* 0x000fe4000f8e00ff */
[----:B------:R-:W-:Y:S01]  /*4580*/  @!P4 IMAD.X R20, RZ, RZ, R33, P0 ;  /* 0x000000ffff14c224 */ /* 0x000fe200000e0621 */
[----:B------:R-:W-:Y:S02]  /*4590*/  @!P4 R2UR UR15, R11 ;  /* 0x000000000b0fc2ca */ /* 0x000fe400000e0000 */
[----:B------:R-:W-:Y:S11]  /*45a0*/  @!P4 R2UR UR14, R10 ;  /* 0x000000000a0ec2ca */ /* 0x000ff600000e0000 */
[----:B------:R-:W-:Y:S02]  /*45b0*/  @!UPT UIADD3 URZ, UPT, UPT, URZ, URZ, URZ ;  /* 0x000000fffffff290 */ /* 0x000fe4000fffe0ff */
[----:B------:R2:W-:Y:S01]  /*45c0*/  @!UP1 UTMALDG.3D [UR24], [UR14], desc[UR10] ;  /* 0x00000a180e0095b4 */ /* 0x0005e20008011000 */
[----:B------:R2:W-:Y:S01]  /*45d0*/  @!P4 SYNCS.ARRIVE.TRANS64.RED.A0TR RZ, [UR7+0x38], R0 ;  /* 0x00003800ffffc9a7 */ /* 0x0005e20008300407 */
[----:B------:R-:W-:Y:S01]  /*45e0*/  SYNCS.ARRIVE.TRANS64.RED.A1T0 RZ, [UR8], RZ ;  /* 0x000000ffffff79a7 */ /* 0x000fe20008100408 */
[----:B------:R-:W3:Y:S02]  /*45f0*/  SYNCS.PHASECHK.TRANS64.TRYWAIT P2, [UR7+0x60], R12 ;  /* 0x0000600cff0075a7 */ /* 0x000ee40008041107 */
[----:B--23--:R-:W-:Y:S05]  /*4600*/  @!P2 BRA `(.L_x_77) ;  /* 0x000000700018a947 */ /* 0x00cfea0003800000 */
.L_x_160:
[----:B------:R-:W2:Y:S01]  /*4610*/  LDC.64 R14, c[0x0][0xb10] ;  /* 0x0002c400ff0e7b82 */ /* 0x000ea20000000a00 */
[----:B------:R-:W-:Y:S01]  /*4620*/  @!P4 R2UR UR8, R20 ;  /* 0x000000001408c2ca */ /* 0x000fe200000e0000 */
[----:B------:R-:W-:Y:S01]  /*4630*/  VOTEU.ALL UP1, P4 ;  /* 0x0000000000ff7886 */ /* 0x000fe20002020000 */
[----:B------:R-:W-:Y:S01]  /*4640*/  @!P4 R2UR UR9, R21 ;  /* 0x000000001509c2ca */ /* 0x000fe200000e0000 */
[----:B------:R-:W-:Y:S01]  /*4650*/  UMOV UR10, 0x0 ;  /* 0x00000000000a7882 */ /* 0x000fe20000000000 */
[----:B------:R-:W-:Y:S03]  /*4660*/  UMOV UR11, 0x10000000 ;  /* 0x10000000000b7882 */ /* 0x000fe60000000000 */
[----:B------:R-:W3:Y:S01]  /*4670*/  LDC.64 R10, c[0x0][0xb18] ;  /* 0x0002c600ff0a7b82 */ /* 0x000ee20000000a00 */
[----:B------:R-:W-:Y:S01]  /*4680*/  @!UP1 UIADD3 UR18, UPT, UPT, UR34, 0x80, URZ ;  /* 0x0000008022129890 */ /* 0x000fe2000fffe0ff */
[----:B------:R-:W-:Y:S01]  /*4690*/  @P3 SHF.R.U32.HI R28, RZ, 0x10, R25 ;  /* 0x00000010ff1c3819 */ /* 0x000fe20000011619 */
[----:B------:R-:W-:Y:S01]  /*46a0*/  @!UP1 UIADD3 UR16, UPT, UPT, UR7, 0x8400, URZ ;  /* 0x0000840007109890 */ /* 0x000fe2000fffe0ff */
[----:B------:R-:W-:Y:S01]  /*46b0*/  VIADD R30, R30, 0x1 ;  /* 0x000000011e1e7836 */ /* 0x000fe20000000000 */
[----:B------:R-:W-:Y:S03]  /*46c0*/  VOTEU.ALL UP1, P4 ;  /* 0x0000000000ff7886 */ /* 0x000fe60002020000 */
[----:B------:R-:W5:Y:S01]  /*46d0*/  @!P1 LDC R0, c[0x0][0xb20] ;  /* 0x0002c800ff009b82 */ /* 0x000f620000000800 */
[----:B------:R-:W-:Y:S01]  /*46e0*/  UMOV UR19, UR35 ;  /* 0x0000002300137c82 */ /* 0x000fe20008000000 */
[----:B------:R-:W-:Y:S01]  /*46f0*/  IMAD.U32 R21, RZ, RZ, UR8 ;  /* 0x00000008ff157e24 */ /* 0x000fe2000f8e00ff */
[----:B------:R-:W-:Y:S05]  /*4700*/  UMOV UR20, UR52 ;  /* 0x0000003400147c82 */ /* 0x000fea0008000000 */
[----:B-1----:R-:W1:Y:S01]  /*4710*/  @!P1 LDC R3, c[0x0][0xb0c] ;  /* 0x0002c300ff039b82 */ /* 0x002e620000000800 */
[----:B------:R-:W-:Y:S01]  /*4720*/  IMAD.U32 R20, RZ, RZ, UR9 ;  /* 0x00000009ff147e24 */ /* 0x000fe2000f8e00ff */
[----:B------:R-:W-:Y:S01]  /*4730*/  UPRMT UR8, UR37, 0x654, UR17 ;  /* 0x0000065425087896 */ /* 0x000fe20008000011 */
[----:B------:R-:W-:Y:S03]  /*4740*/  @!P4 R2UR UR15, R21 ;  /* 0x00000000150fc2ca */ /* 0x000fe600000e0000 */
[----:B------:R-:W-:Y:S01]  /*4750*/  @!P4 R2UR UR14, R20 ;  /* 0x00000000140ec2ca */ /* 0x000fe200000e0000 */
[----:B------:R-:W-:Y:S11]  /*4760*/  @!P4 IMAD.MOV.U32 R20, RZ, RZ, 0x4000 ;  /* 0x00004000ff14c424 */ /* 0x000ff600078e00ff */
[----:B------:R-:W-:Y:S01]  /*4770*/  @!UPT UIADD3 URZ, UPT, UPT, URZ, URZ, URZ ;  /* 0x000000fffffff290 */ /* 0x000fe2000fffe0ff */
[----:B------:R1:W-:Y:S01]  /*4780*/  @!UP1 UTMALDG.3D [UR16], [UR14], desc[UR10] ;  /* 0x00000a100e0095b4 */ /* 0x0003e20008011000 */
[----:B------:R1:W-:Y:S02]  /*4790*/  @!P4 SYNCS.ARRIVE.TRANS64.RED.A0TR RZ, [UR7+0x40], R20 ;  /* 0x00004014ffffc9a7 */ /* 0x0003e40008300407 */
[----:B-1----:R-:W-:Y:S01]  /*47a0*/  @!P1 ISETP.NE.AND P2, PT, R3, 0x1, PT ;  /* 0x000000010300980c */ /* 0x002fe20003f45270 */
[C---:B--2---:R-:W-:Y:S01]  /*47b0*/  @!P1 IMAD.HI.U32 R14, R13.reuse, R14, RZ ;  /* 0x0000000e0d0e9227 */ /* 0x044fe200078e00ff */
[----:B---3--:R-:W-:Y:S03]  /*47c0*/  @!P1 ISETP.NE.AND P0, PT, R10, 0x1, PT ;  /* 0x000000010a00980c */ /* 0x008fe60003f05270 */
[C---:B------:R-:W-:Y:S01]  /*47d0*/  @!P1 IMAD.HI.U32 R11, R8.reuse, R11, RZ ;  /* 0x0000000b080b9227 */ /* 0x040fe200078e00ff */
[----:B------:R-:W-:Y:S04]  /*47e0*/  @!P1 SHF.R.U32.HI R14, RZ, R15, R14 ;  /* 0x0000000fff0e9219 */ /* 0x000fe8000001160e */
[----:B-----5:R-:W-:Y:S01]  /*47f0*/  @!P1 SHF.R.U32.HI R9, RZ, R0, R11 ;  /* 0x00000000ff099219 */ /* 0x020fe2000001160b */
[----:B------:R-:W-:Y:S01]  /*4800*/  SYNCS.ARRIVE.TRANS64.RED.A1T0 RZ, [UR8], RZ ;  /* 0x000000ffffff79a7 */ /* 0x000fe20008100408 */
[----:B------:R-:W-:Y:S02]  /*4810*/  @!P1 SEL R14, R13, R14, !P2 ;  /* 0x0000000e0d0e9207 */ /* 0x000fe40005000000 */
[----:B------:R-:W-:Y:S01]  /*4820*/  @!P1 SEL R9, R8, R9, !P0 ;  /* 0x0000000908099207 */ /* 0x000fe20004000000 */
[----:B------:R-:W1:Y:S04]  /*4830*/  SYNCS.PHASECHK.TRANS64.TRYWAIT P5, [UR7+0x68], R12 ;  /* 0x0000680cff0075a7 */ /* 0x000e6800080a1107 */
[----:B------:R-:W-:Y:S02]  /*4840*/  @!P1 IMAD.IADD R0, R9, 0x1, -R14 ;  /* 0x0000000109009824 */ /* 0x000fe400078e0a0e */
[----:B------:R-:W-:Y:S02]  /*4850*/  @!P1 IMAD.IADD R9, R14, 0x1, -R9 ;  /* 0x000000010e099824 */ /* 0x000fe400078e0a09 */
[----:B------:R-:W-:Y:S02]  /*4860*/  @!P1 IMAD R13, R0, R3, R13 ;  /* 0x00000003000d9224 */ /* 0x000fe400078e020d */
[----:B------:R-:W-:Y:S01]  /*4870*/  @!P1 IMAD R8, R9, R10, R8 ;  /* 0x0000000a09089224 */ /* 0x000fe200078e0208 */
[----:B-1----:R-:W-:Y:S06]  /*4880*/  @!P5 BRA `(.L_x_78) ;  /* 0x0000006c0090d947 */ /* 0x002fec0003800000 */
.L_x_162:
[----:B-1----:R-:W-:Y:S01]  /*4890*/  @!P4 IADD3 R3, P0, PT, R32, 0x580, RZ ;  /* 0x000005802003c810 */ /* 0x002fe20007f1e0ff */
[----:B------:R-:W-:Y:S01]  /*48a0*/  VOTEU.ALL UP1, P4 ;  /* 0x0000000000ff7886 */ /* 0x000fe20002020000 */
[----:B------:R-:W-:Y:S01]  /*48b0*/  UMOV UR18, 0x0 ;  /* 0x0000000000127882 */ /* 0x000fe20000000000 */
[----:B------:R-:W-:Y:S01]  /*48c0*/  UMOV UR19, 0x10000000 ;  /* 0x1000000000137882 */ /* 0x000fe20000000000 */
[----:B------:R-:W-:Y:S01]  /*48d0*/  @!P4 R2UR UR9, R3 ;  /* 0x000000000309c2ca */ /* 0x000fe200000e0000 */
[----:B------:R-:W-:Y:S01]  /*48e0*/  @!P4 IMAD.X R0, RZ, RZ, R33, P0 ;  /* 0x000000ffff00c224 */ /* 0x000fe200000e0621 */
[----:B------:R-:W-:Y:S01]  /*48f0*/  @!UP1 UIADD3 UR10, UPT, UPT, UR34, 0xc0, URZ ;  /* 0x000000c0220a9890 */ /* 0x000fe2000fffe0ff */
[----:B------:R-:W-:Y:S01]  /*4900*/  ISETP.NE.AND P0, PT, R30, 0x2, PT ;  /* 0x000000021e00780c */ /* 0x000fe20003f05270 */
[----:B------:R-:W-:Y:S01]  /*4910*/  UMOV UR11, UR35 ;  /* 0x00000023000b7c82 */ /* 0x000fe20008000000 */
[----:B------:R-:W-:Y:S01]  /*4920*/  UMOV UR12, UR52 ;  /* 0x00000034000c7c82 */ /* 0x000fe20008000000 */
[----:B------:R-:W-:Y:S01]  /*4930*/  @!P4 R2UR UR8, R0 ;  /* 0x000000000008c2ca */ /* 0x000fe200000e0000 */
[----:B------:R-:W-:Y:S01]  /*4940*/  IMAD.IADD R20, R8, 0x1, R154 ;  /* 0x0000000108147824 */ /* 0x000fe200078e029a */
[----:B------:R-:W-:Y:S01]  /*4950*/  @P3 R2UR UR52, R28 ;  /* 0x000000001c3432ca */ /* 0x000fe200000e0000 */
[----:B------:R-:W-:Y:S01]  /*4960*/  IMAD.IADD R21, R13, 0x1, R156 ;  /* 0x000000010d157824 */ /* 0x000fe200078e029c */
[----:B------:R-:W-:Y:S02]  /*4970*/  SEL R0, RZ, 0x1, P0 ;  /* 0x00000001ff007807 */ /* 0x000fe40000000000 */
[----:B------:R-:W-:Y:S01]  /*4980*/  LOP3.LUT R31, R31, 0x1, RZ, 0x3c, !PT ;  /* 0x000000011f1f7812 */ /* 0x000fe200078e3cff */
[----:B------:R-:W-:Y:S01]  /*4990*/  IMAD.U32 R10, RZ, RZ, UR9 ;  /* 0x00000009ff0a7e24 */ /* 0x000fe2000f8e00ff */
[----:B------:R-:W-:Y:S01]  /*49a0*/  @!UP1 UIADD3 UR9, UPT, UPT, UR7, 0x48, URZ ;  /* 0x0000004807099890 */ /* 0x000fe2000fffe0ff */
[----:B------:R-:W-:Y:S02]  /*49b0*/  LOP3.LUT R29, R29, R0, RZ, 0x3c, !PT ;  /* 0x000000001d1d7212 */ /* 0x000fe400078e3cff */
[----:B------:R-:W-:Y:S02]  /*49c0*/  SEL R30, R30, RZ, P0 ;  /* 0x000000ff1e1e7207 */ /* 0x000fe40000000000 */
[----:B------:R-:W-:Y:S01]  /*49d0*/  IMAD.U32 R11, RZ, RZ, UR8 ;  /* 0x00000008ff0b7e24 */ /* 0x000fe2000f8e00ff */
[----:B------:R-:W-:Y:S01]  /*49e0*/  @!P4 R2UR UR14, R10 ;  /* 0x000000000a0ec2ca */ /* 0x000fe200000e0000 */
[----:B------:R-:W-:Y:S01]  /*49f0*/  @!UP1 UIADD3 UR8, UPT, UPT, UR7, 0xc400, URZ ;  /* 0x0000c40007089890 */ /* 0x000fe2000fffe0ff */
[----:B------:R-:W-:Y:S02]  /*4a00*/  VOTEU.ALL UP1, P4 ;  /* 0x0000000000ff7886 */ /* 0x000fe40002020000 */
[----:B------:R-:W-:Y:S11]  /*4a10*/  @!P4 R2UR UR15, R11 ;  /* 0x000000000b0fc2ca */ /* 0x000ff600000e0000 */
[----:B------:R-:W-:Y:S02]  /*4a20*/  @!UPT UIADD3 URZ, UPT, UPT, URZ, URZ, URZ ;  /* 0x000000fffffff290 */ /* 0x000fe4000fffe0ff */
[----:B------:R2:W-:Y:S01]  /*4a30*/  @!UP1 UTMALDG.3D [UR8], [UR14], desc[UR18] ;  /* 0x000012080e0095b4 */ /* 0x0005e20008011000 */
[----:B------:R2:W-:Y:S01]  /*4a40*/  @!P4 SYNCS.ARRIVE.TRANS64.RED.A0TR RZ, [UR7+0x48], R23 ;  /* 0x00004817ffffc9a7 */ /* 0x0005e20008300407 */
[----:B------:R-:W-:Y:S01]  /*4a50*/  UPLOP3.LUT UP1, UPT, UPT, UPT, UPT, 0x80, 0x8 ;  /* 0x000000000008789c */ /* 0x000fe20003f2f070 */
[----:B------:R-:W-:Y:S01]  /*4a60*/  SYNCS.ARRIVE.TRANS64.RED.A1T0 RZ, [UR13], RZ ;  /* 0x000000ffffff79a7 */ /* 0x000fe2000810040d */
[----:B------:R-:W-:Y:S09]  /*4a70*/  @P3 BRA `(.L_x_79) ;  /* 0xfffffff000903947 */ /* 0x000ff2000383ffff */
[----:B------:R-:W-:-:S04]  /*4a80*/  SHF.L.U32 R3, R31, 0x1f, RZ ;  /* 0x0000001f1f037819 */ /* 0x000fc800000006ff */
[----:B------:R-:W1:Y:S02]  /*4a90*/  SYNCS.PHASECHK.TRANS64.TRYWAIT P0, [UR7+0x50], R3 ;  /* 0x00005003ff0075a7 */ /* 0x000e640008001107 */
[----:B-1----:R-:W-:Y:S05]  /*4aa0*/  @!P0 BRA `(.L_x_80) ;  /* 0x0000006c00208947 */ /* 0x002fea0003800000 */
.L_x_164:
[----:B------:R-:W3:Y:S02]  /*4ab0*/  SYNCS.PHASECHK.TRANS64.TRYWAIT P0, [UR7+0x58], R3 ;  /* 0x00005803ff0075a7 */ /* 0x000ee40008001107 */
[----:B---3--:R-:W-:Y:S05]  /*4ac0*/  @!P0 BRA `(.L_x_81) ;  /* 0x0000006c00308947 */ /* 0x008fea0003800000 */
.L_x_166:
[----:B------:R-:W3:Y:S02]  /*4ad0*/  SYNCS.PHASECHK.TRANS64.TRYWAIT P0, [UR7+0x60], R3 ;  /* 0x00006003ff0075a7 */ /* 0x000ee40008001107 */
[----:B---3--:R-:W-:Y:S05]  /*4ae0*/  @!P0 BRA `(.L_x_82) ;  /* 0x0000006c00408947 */ /* 0x008fea0003800000 */
.L_x_168:
[----:B-1----:R-:W-:-:S07]  /*4af0*/  MOV R0, UR7 ;  /* 0x0000000700007c02 */ /* 0x002fce0008000f00 */
.L_x_83:
[----:B-1----:R-:W-:-:S04]  /*4b00*/  SHF.L.U32 R3, R31, 0x1f, RZ ;  /* 0x0000001f1f037819 */ /* 0x002fc800000006ff */
[----:B------:R1:W3:Y:S03]  /*4b10*/  SYNCS.PHASECHK.TRANS64.TRYWAIT P0, [R0+URZ+0x68], R3 ;  /* 0x00006803000075a7 */ /* 0x0002e600080011ff */
[----:B---3--:R-:W-:Y:S05]  /*4b20*/  @!P0 NANOSLEEP.SYNCS 0x989680 ;  /* 0x009896800000895d */ /* 0x008fea0003900000 */
[----:B------:R-:W3:Y:S02]  /*4b30*/  @!P0 SYNCS.PHASECHK.TRANS64 P0, [R0+URZ+0x68], R3 ;  /* 0x00006803000085a7 */ /* 0x000ee400080010ff */
[----:B--23--:R-:W-:Y:S05]  /*4b40*/  @P0 EXIT ;  /* 0x000000000000094d */ /* 0x00cfea0003800000 */
[----:B------:R-:W-:Y:S05]  /*4b50*/  BRA `(.L_x_83) ;  /* 0xfffffffc00e87947 */ /* 0x000fea000383ffff */
.L_x_68:
[----:B------:R-:W-:-:S06]  /*4b60*/  UISETP.GE.AND UP1, UPT, UR8, 0x4, UPT ;  /* 0x000000040800788c */ /* 0x000fcc000bf26270 */
[----:B------:R-:W-:-:S13]  /*4b70*/  PLOP3.LUT P0, PT, PT, PT, UP1, 0x80, 0x8 ;  /* 0x000000000008781c */ /* 0x000fda0003f0f018 */
[----:B------:R-:W-:Y:S05]  /*4b80*/  @!P0 EXIT ;  /* 0x000000000000894d */ /* 0x000fea0003800000 */
[----:B------:R-:W-:Y:S01]  /*4b90*/  BAR.SYNC.DEFER_BLOCKING 0x6, 0xa0 ;  /* 0x0182800000007b1d */ /* 0x000fe20000010000 */
[C---:B------:R-:W-:Y:S01]  /*4ba0*/  IMAD.SHL.U32 R3, R170.reuse, 0x40, RZ ;  /* 0x00000040aa037824 */ /* 0x040fe200078e00ff */
[C---:B------:R-:W-:Y:S01]  /*4bb0*/  LOP3.LUT R161, R170.reuse, 0x1, RZ, 0xc0, !PT ;  /* 0x00000001aaa17812 */ /* 0x040fe200078ec0ff */
[C---:B------:R-:W-:Y:S02]  /*4bc0*/  IMAD.U32 R79, R170.reuse, 0x10000, RZ ;  /* 0x00010000aa4f7824 */ /* 0x040fe400078e00ff */
[----:B------:R-:W-:Y:S02]  /*4bd0*/  HFMA2 R167, -RZ, RZ, 0, 5.9604644775390625e-08 ;  /* 0x00000001ffa77431 */ /* 0x000fe400000001ff */
[C---:B------:R-:W-:Y:S01]  /*4be0*/  IMAD.SHL.U32 R160, R170.reuse, 0x8, RZ ;  /* 0x00000008aaa07824 */ /* 0x040fe200078e00ff */
[----:B------:R-:W-:Y:S01]  /*4bf0*/  UMOV UR36, 0x400 ;  /* 0x0000040000247882 */ /* 0x000fe20000000000 */
[----:B------:R-:W1:Y:S01]  /*4c00*/  LDC R159, c[0x0][0x370] ;  /* 0x0000dc00ff9f7b82 */ /* 0x000e620000000800 */
[----:B------:R-:W-:Y:S01]  /*4c10*/  ULEA UR36, UR37, UR36, 0x18 ;  /* 0x0000002425247291 */ /* 0x000fe2000f8ec0ff */
[----:B------:R-:W-:Y:S01]  /*4c20*/  ISETP.NE.U32.AND P0, PT, R161, 0x1, PT ;  /* 0x00000001a100780c */ /* 0x000fe20003f05070 */
[----:B------:R-:W-:Y:S01]  /*4c30*/  IMAD.MOV.U32 R169, RZ, RZ, 0x2 ;  /* 0x00000002ffa97424 */ /* 0x000fe200078e00ff */
[----:B------:R-:W-:Y:S01]  /*4c40*/  LOP3.LUT R5, R3, 0x1c0, RZ, 0xc0, !PT ;  /* 0x000001c003057812 */ /* 0x000fe200078ec0ff */
[----:B------:R-:W-:Y:S01]  /*4c50*/  UIADD3 UR4, UPT, UPT, UR36, 0x400, URZ ;  /* 0x0000040024047890 */ /* 0x000fe2000fffe0ff */
[----:B------:R-:W-:Y:S01]  /*4c60*/  LOP3.LUT R79, R79, 0x600000, RZ, 0xc0, !PT ;  /* 0x006000004f4f7812 */ /* 0x000fe200078ec0ff */
[----:B------:R-:W-:Y:S01]  /*4c70*/  IMAD.MOV.U32 R168, RZ, RZ, 0x4 ;  /* 0x00000004ffa87424 */ /* 0x000fe200078e00ff */
[----:B------:R-:W2:Y:S01]  /*4c80*/  LDC R74, c[0x0][0xb0c] ;  /* 0x0002c300ff4a7b82 */ /* 0x000ea20000000800 */
[----:B------:R-:W-:Y:S01]  /*4c90*/  R2P PR, R170, 0x6 ;  /* 0x00000006aa007804 */ /* 0x000fe20000000000 */
[----:B------:R-:W-:Y:S01]  /*4ca0*/  IMAD.MOV.U32 R76, RZ, RZ, RZ ;  /* 0x000000ffff4c7224 */ /* 0x000fe200078e00ff */
[----:B------:R-:W-:Y:S01]  /*4cb0*/  LOP3.LUT R160, R5, 0x38, R160, 0xf8, !PT ;  /* 0x0000003805a07812 */ /* 0x000fe200078ef8a0 */
[----:B------:R-:W-:Y:S01]  /*4cc0*/  IMAD.MOV.U32 R166, RZ, RZ, RZ ;  /* 0x000000ffffa67224 */ /* 0x000fe200078e00ff */
[----:B------:R-:W-:Y:S01]  /*4cd0*/  P2R R2, PR, RZ, 0x1 ;  /* 0x00000001ff027803 */ /* 0x000fe20000000000 */
[----:B------:R-:W-:Y:S01]  /*4ce0*/  IMAD.MOV.U32 R173, RZ, RZ, RZ ;  /* 0x000000ffffad7224 */ /* 0x000fe200078e00ff */
[----:B------:R-:W-:Y:S01]  /*4cf0*/  LOP3.LUT R160, R160, 0x1e00, R3, 0xf8, !PT ;  /* 0x00001e00a0a07812 */ /* 0x000fe200078ef803 */
[----:B------:R-:W4:Y:S01]  /*4d00*/  LDC R157, c[0x0][0xb20] ;  /* 0x0002c800ff9d7b82 */ /* 0x000f220000000800 */
[----:B------:R-:W3:Y:S01]  /*4d10*/  LDS R0, [UR36+0x110] ;  /* 0x00011024ff007984 */ /* 0x000ee20008000800 */
[----:B------:R-:W-:Y:S01]  /*4d20*/  LOP3.LUT R170, R170, 0x60, RZ, 0xc0, !PT ;  /* 0x00000060aaaa7812 */ /* 0x000fe200078ec0ff */
[----:B------:R-:W-:Y:S01]  /*4d30*/  IMAD.U32 R163, RZ, RZ, UR4 ;  /* 0x00000004ffa37e24 */ /* 0x000fe2000f8e00ff */
[----:B------:R-:W-:Y:S01]  /*4d40*/  MOV R165, RZ ;  /* 0x000000ff00a57202 */ /* 0x000fe20000000f00 */
[----:B------:R-:W1:Y:S01]  /*4d50*/  LDCU.64 UR54, c[0x0][0x348] ;  /* 0x00006900ff3677ac */ /* 0x000e620008000a00 */
[----:B------:R-:W-:-:S02]  /*4d60*/  SEL R169, R169, 0xfffffffe, !P1 ;  /* 0xfffffffea9a97807 */ /* 0x000fc40004800000 */
[----:B------:R-:W1:Y:S01]  /*4d70*/  LDC R73, c[0x0][0xb30] ;  /* 0x0002cc00ff497b82 */ /* 0x000e620000000800 */
[----:B------:R-:W-:Y:S01]  /*4d80*/  SEL R168, R168, 0xfffffffc, !P2 ;  /* 0xfffffffca8a87807 */ /* 0x000fe20005000000 */
[----:B------:R-:W1:Y:S01]  /*4d90*/  LDCU.64 UR38, c[0x0][0x888] ;  /* 0x00011100ff2677ac */ /* 0x000e620008000a00 */
[----:B------:R-:W1:Y:S05]  /*4da0*/  LDCU.64 UR44, c[0x0][0x890] ;  /* 0x00011200ff2c77ac */ /* 0x000e6a0008000a00 */
[----:B------:R-:W1:Y:S01]  /*4db0*/  LDC.64 R152, c[0x0][0xb10] ;  /* 0x0002c400ff987b82 */ /* 0x000e620000000a00 */
[----:B------:R-:W-:Y:S01]  /*4dc0*/  UMOV UR48, URZ ;  /* 0x000000ff00307c82 */ /* 0x000fe20008000000 */
[----:B------:R-:W-:-:S06]  /*4dd0*/  UMOV UR50, URZ ;  /* 0x000000ff00327c82 */ /* 0x000fcc0008000000 */
[----:B------:R-:W1:Y:S08]  /*4de0*/  LDC.64 R70, c[0x0][0xb18] ;  /* 0x0002c600ff467b82 */ /* 0x000e700000000a00 */
[----:B------:R-:W1:Y:S08]  /*4df0*/  LDC.64 R68, c[0x0][0xb28] ;  /* 0x0002ca00ff447b82 */ /* 0x000e700000000a00 */
[----:B------:R-:W1:Y:S01]  /*4e00*/  LDC.64 R150, c[0x0][0x8b0] ;  /* 0x00022c00ff967b82 */ /* 0x000e620000000a00 */
[----:B---3--:R-:W-:-:S07]  /*4e10*/  IMAD.IADD R79, R0, 0x1, R79 ;  /* 0x00000001004f7824 */ /* 0x008fce00078e024f */
[----:B------:R-:W3:Y:S08]  /*4e20*/  LDC.64 R148, c[0x0][0x8a8] ;  /* 0x00022a00ff947b82 */ /* 0x000ef00000000a00 */
[----:B--2-4-:R-:W1:Y:S02]  /*4e30*/  LDC R158, c[0x0][0x374] ;  /* 0x0000dd00ff9e7b82 */ /* 0x014e640000000800 */
.L_x_127:
[----:B------:R-:W-:Y:S02]  /*4e40*/  LEA R0, R173, UR36, 0x3 ;  /* 0x00000024ad007c11 */ /* 0x000fe4000f8e18ff */
[----:B------:R-:W-:Y:S02]  /*4e50*/  SHF.L.U32 R3, R165, 0x1f, RZ ;  /* 0x0000001fa5037819 */ /* 0x000fe400000006ff */
[----:B-1----:R-:W-:Y:S02]  /*4e60*/  LEA R16, R173, UR36, 0x4 ;  /* 0x00000024ad107c11 */ /* 0x002fe4000f8e20ff */
[----:B------:R-:W2:Y:S02]  /*4e70*/  SYNCS.PHASECHK.TRANS64.TRYWAIT P0, [R0+URZ+0x80], R3 ;  /* 0x00008003000075a7 */ /* 0x000ea400080011ff */
[----:B--2---:R-:W-:Y:S05]  /*4e80*/  @!P0 BRA `(.L_x_84) ;  /* 0x0000006800708947 */ /* 0x004fea0003800000 */
.L_x_169:
[----:B------:R-:W4:Y:S01]  /*4e90*/  LDC.64 R12, c[0x0][0xb10] ;  /* 0x0002c400ff0c7b82 */ /* 0x000f220000000a00 */
[----:B------:R-:W3:Y:S01]  /*4ea0*/  LDS.128 R16, [R16+0xf0] ;  /* 0x0000f00010107984 */ /* 0x000ee20000000c00 */
[----:B-1----:R-:W-:Y:S01]  /*4eb0*/  ISETP.NE.AND P1, PT, R73, 0x1, PT ;  /* 0x000000014900780c */ /* 0x002fe20003f25270 */
[----:B--2---:R-:W-:Y:S01]  /*4ec0*/  VIADD R0, R0, 0x90 ;  /* 0x0000009000007836 */ /* 0x004fe20000000000 */
[----:B------:R-:W-:Y:S04]  /*4ed0*/  ISETP.GE.AND P0, PT, R72, 0x1, PT ;  /* 0x000000014800780c */ /* 0x000fe80003f06270 */
[----:B------:R-:W1:Y:S01]  /*4ee0*/  LDC.64 R10, c[0x0][0xb18] ;  /* 0x0002c600ff0a7b82 */ /* 0x000e620000000a00 */
[----:B------:R-:W-:Y:S01]  /*4ef0*/  PRMT R0, RZ, 0x654, R0 ;  /* 0x00000654ff007816 */ /* 0x000fe20000000000 */
[----:B------:R-:W-:Y:S01]  /*4f00*/  @!PT LDS RZ, [RZ] ;  /* 0x00000000fffff984 */ /* 0x000fe20000000800 */
[----:B------:R-:W-:Y:S01]  /*4f10*/  @!PT LDS RZ, [RZ] ;  /* 0x00000000fffff984 */ /* 0x000fe20000000800 */
[----:B------:R-:W-:Y:S01]  /*4f20*/  @!PT LDS RZ, [RZ] ;  /* 0x00000000fffff984 */ /* 0x000fe20000000800 */
[----:B------:R-:W-:Y:S01]  /*4f30*/  @!PT LDS RZ, [RZ] ;  /* 0x00000000fffff984 */ /* 0x000fe20000000800 */
[----:B------:R2:W-:Y:S06]  /*4f40*/  MEMBAR.ALL.CTA ;  /* 0x0000000000007992 */ /* 0x0005ec0000008000 */
[----:B--2---:R-:W2:Y:S01]  /*4f50*/  FENCE.VIEW.ASYNC.S ;  /* 0x00000000000073c6 */ /* 0x004ea20000000000 */
[----:B------:R-:W1:Y:S08]  /*4f60*/  @!P1 LDC R14, c[0x0][0xb20] ;  /* 0x0002c800ff0e9b82 */ /* 0x000e700000000800 */
[----:B------:R-:W1:Y:S01]  /*4f70*/  @!P1 LDC R9, c[0x0][0xb0c] ;  /* 0x0002c300ff099b82 */ /* 0x000e620000000800 */
[----:B--2---:R2:W-:Y:S01]  /*4f80*/  SYNCS.ARRIVE.TRANS64.RED.A1T0 RZ, [R0+URZ], RZ ;  /* 0x000000ff00ff79a7 */ /* 0x0045e200081004ff */
[----:B---3--:R-:W-:Y:S04]  /*4f90*/  LOP3.LUT P4, RZ, R18, 0x1, RZ, 0xc0, !PT ;  /* 0x0000000112ff7812 */ /* 0x008fe8000788c0ff */
[----:B------:R-:W-:Y:S09]  /*4fa0*/  P2R R171, PR, RZ, 0x10 ;  /* 0x00000010ffab7803 */ /* 0x000ff20000000000 */
[----:B------:R-:W-:Y:S02]  /*4fb0*/  @P4 MOV R77, R16 ;  /* 0x00000010004d4202 */ /* 0x000fe40000000f00 */
[----:B------:R-:W-:Y:S01]  /*4fc0*/  @P4 LOP3.LUT R75, R17, 0xffff, RZ, 0xc0, !PT ;  /* 0x0000ffff114b4812 */ /* 0x000fe200078ec0ff */
[----:B--2-4-:R-:W-:Y:S06]  /*4fd0*/  @!P0 BRA `(.L_x_85) ;  /* 0x0000000000a48947 */ /* 0x014fec0003800000 */
[----:B------:R-:W-:Y:S01]  /*4fe0*/  IMAD.HI.U32 R24, R158, R71, RZ ;  /* 0x000000479e187227 */ /* 0x000fe200078e00ff */
[----:B------:R-:W-:Y:S02]  /*4ff0*/  ISETP.NE.AND P0, PT, R70, 0x1, PT ;  /* 0x000000014600780c */ /* 0x000fe40003f05270 */
[----:B------:R-:W-:Y:S01]  /*5000*/  ISETP.NE.AND P2, PT, R72, 0x1, PT ;  /* 0x000000014800780c */ /* 0x000fe20003f45270 */
[-C--:B------:R-:W-:Y:S01]  /*5010*/  IMAD.HI.U32 R22, R159, R152.reuse, RZ ;  /* 0x000000989f167227 */ /* 0x080fe200078e00ff */
[----:B------:R-:W-:Y:S02]  /*5020*/  SHF.R.U32.HI R23, RZ, R157, R24 ;  /* 0x0000009dff177219 */ /* 0x000fe40000011618 */
[----:B------:R-:W-:Y:S01]  /*5030*/  ISETP.NE.AND P3, PT, R74, 0x1, PT ;  /* 0x000000014a00780c */ /* 0x000fe20003f65270 */
[----:B------:R-:W-:Y:S01]  /*5040*/  IMAD.HI.U32 R28, R75, R71, RZ ;  /* 0x000000474b1c7227 */ /* 0x000fe200078e00ff */
[----:B------:R-:W-:Y:S02]  /*5050*/  SHF.R.U32.HI R22, RZ, R153, R22 ;  /* 0x00000099ff167219 */ /* 0x000fe40000011616 */
[----:B------:R-:W-:Y:S01]  /*5060*/  SEL R3, R158, R23, !P0 ;  /* 0x000000179e037207 */ /* 0x000fe20004000000 */
[----:B------:R-:W-:Y:S01]  /*5070*/  IMAD.HI.U32 R26, R77, R152, RZ ;  /* 0x000000984d1a7227 */ /* 0x000fe200078e00ff */
[----:B------:R-:W-:Y:S03]  /*5080*/  SEL R7, R159, R22, !P3 ;  /* 0x000000169f077207 */ /* 0x000fe60005800000 */
[-C--:B------:R-:W-:Y:S01]  /*5090*/  IMAD.HI.U32 R22, R3, R68.reuse, RZ ;  /* 0x0000004403167227 */ /* 0x080fe200078e00ff */
[----:B------:R-:W-:Y:S03]  /*50a0*/  SHF.R.U32.HI R26, RZ, R153, R26 ;  /* 0x00000099ff1a7219 */ /* 0x000fe6000001161a */
[----:B------:R-:W-:Y:S01]  /*50b0*/  IMAD.HI.U32 R24, R7, R68, RZ ;  /* 0x0000004407187227 */ /* 0x000fe200078e00ff */
[----:B------:R-:W-:Y:S02]  /*50c0*/  @P2 SHF.R.U32.HI R3, RZ, R69, R22 ;  /* 0x00000045ff032219 */ /* 0x000fe40000011616 */
[----:B------:R-:W-:Y:S02]  /*50d0*/  SHF.R.U32.HI R22, RZ, R157, R28 ;  /* 0x0000009dff167219 */ /* 0x000fe4000001161c */
[----:B------:R-:W-:Y:S01]  /*50e0*/  @P2 SHF.R.U32.HI R7, RZ, R69, R24 ;  /* 0x00000045ff072219 */ /* 0x000fe20000011618 */
[C---:B------:R-:W-:Y:S01]  /*50f0*/  IMAD R2, R72.reuse, R3, RZ ;  /* 0x0000000348027224 */ /* 0x040fe200078e02ff */
[----:B------:R-:W-:Y:S02]  /*5100*/  SEL R5, R75, R22, !P0 ;  /* 0x000000164b057207 */ /* 0x000fe40004000000 */
[----:B------:R-:W-:Y:S01]  /*5110*/  SEL R3, R77, R26, !P3 ;  /* 0x0000001a4d037207 */ /* 0x000fe20005800000 */
[----:B------:R-:W-:Y:S01]  /*5120*/  IMAD R4, R72, R7, RZ ;  /* 0x0000000748047224 */ /* 0x000fe200078e02ff */
[C---:B------:R-:W-:Y:S01]  /*5130*/  ISETP.GE.AND P0, PT, R5.reuse, R2, PT ;  /* 0x000000020500720c */ /* 0x040fe20003f06270 */
[----:B------:R-:W-:Y:S03]  /*5140*/  IMAD.HI.U32 R6, R5, R68, RZ ;  /* 0x0000004405067227 */ /* 0x000fe600078e00ff */
[----:B------:R-:W-:Y:S01]  /*5150*/  ISETP.GE.OR P0, PT, R3, R4, P0 ;  /* 0x000000040300720c */ /* 0x000fe20000706670 */
[----:B------:R-:W-:Y:S01]  /*5160*/  IMAD.MOV R4, RZ, RZ, -R3 ;  /* 0x000000ffff047224 */ /* 0x000fe200078e0a03 */
[-C--:B------:R-:W-:Y:S03]  /*5170*/  SHF.R.U32.HI R6, RZ, R69.reuse, R6 ;  /* 0x00000045ff067219 */ /* 0x080fe60000011606 */
[----:B------:R-:W-:Y:S01]  /*5180*/  IMAD R77, R74, R4, R77 ;  /* 0x000000044a4d7224 */ /* 0x000fe200078e024d */
[----:B------:R-:W-:Y:S05]  /*5190*/  SEL R15, R5, R6, !P2 ;  /* 0x00000006050f7207 */ /* 0x000fea0005000000 */
[----:B------:R-:W-:Y:S02]  /*51a0*/  IMAD.MOV R6, RZ, RZ, -R15 ;  /* 0x000000ffff067224 */ /* 0x000fe400078e0a0f */
[C---:B------:R-:W-:Y:S04]  /*51b0*/  @!P0 IMAD.HI.U32 R2, R3.reuse, R68, RZ ;  /* 0x0000004403028227 */ /* 0x040fe800078e00ff */
[----:B------:R-:W-:Y:S01]  /*51c0*/  IMAD R6, R72, R6, R5 ;  /* 0x0000000648067224 */ /* 0x000fe200078e0205 */
[----:B------:R-:W-:Y:S04]  /*51d0*/  @!P0 SHF.R.U32.HI R2, RZ, R69, R2 ;  /* 0x00000045ff028219 */ /* 0x000fe80000011602 */
[----:B------:R-:W-:Y:S02]  /*51e0*/  @!P0 SEL R0, R3, R2, !P2 ;  /* 0x0000000203008207 */ /* 0x000fe40005000000 */
[----:B------:R-:W-:Y:S02]  /*51f0*/  IADD3 R2, PT, PT, -R5, RZ, RZ ;  /* 0x000000ff05027210 */ /* 0x000fe40007ffe1ff */
[----:B------:R-:W-:Y:S01]  /*5200*/  @!P0 IADD3 R8, PT, PT, R15, -R0, RZ ;  /* 0x800000000f088210 */ /* 0x000fe20007ffe0ff */
[----:B------:R-:W-:Y:S02]  /*5210*/  @!P0 IMAD R0, R7, R6, R0 ;  /* 0x0000000607008224 */ /* 0x000fe400078e0200 */
[----:B------:R-:W-:Y:S02]  /*5220*/  IMAD R75, R70, R2, R75 ;  /* 0x00000002464b7224 */ /* 0x000fe400078e024b */
[----:B------:R-:W-:Y:S02]  /*5230*/  @!P0 IMAD R5, R8, R72, R3 ;  /* 0x0000004808058224 */ /* 0x000fe400078e0203 */
[----:B------:R-:W-:Y:S04]  /*5240*/  @!P0 IMAD.MOV.U32 R3, RZ, RZ, R0 ;  /* 0x000000ffff038224 */ /* 0x000fe800078e0000 */
[----:B------:R-:W-:Y:S02]  /*5250*/  IMAD R77, R3, R74, R77 ;  /* 0x0000004a034d7224 */ /* 0x000fe400078e024d */
[----:B------:R-:W-:Y:S07]  /*5260*/  IMAD R75, R5, R70, R75 ;  /* 0x00000046054b7224 */ /* 0x000fee00078e024b */
.L_x_85:
[----:B-1----:R-:W-:Y:S01]  /*5270*/  @!P1 ISETP.NE.AND P0, PT, R10, 0x1, PT ;  /* 0x000000010a00980c */ /* 0x002fe20003f05270 */
[----:B------:R-:W-:Y:S01]  /*5280*/  @!P1 IMAD.HI.U32 R3, R75, R11, RZ ;  /* 0x0000000b4b039227 */ /* 0x000fe200078e00ff */
[----:B------:R-:W-:Y:S01]  /*5290*/  R2UR UR42, R21 ;  /* 0x00000000152a72ca */ /* 0x000fe200000e0000 */
[----:B------:R-:W-:Y:S01]  /*52a0*/  BSSY.RECONVERGENT B6, `(.L_x_86) ;  /* 0x0000031000067945 */ /* 0x000fe20003800200 */
[----:B------:R-:W-:Y:S01]  /*52b0*/  R2UR UR41, R20 ;  /* 0x00000000142972ca */ /* 0x000fe200000e0000 */
[----:B------:R-:W-:Y:S01]  /*52c0*/  @!P1 IMAD.HI.U32 R0, R77, R12, RZ ;  /* 0x0000000c4d009227 */ /* 0x000fe200078e00ff */
[----:B------:R-:W-:Y:S02]  /*52d0*/  @!P1 SHF.R.U32.HI R2, RZ, R14, R3 ;  /* 0x0000000eff029219 */ /* 0x000fe40000011603 */
[----:B------:R-:W-:Y:S01]  /*52e0*/  @!P1 ISETP.NE.AND P2, PT, R9, 0x1, PT ;  /* 0x000000010900980c */ /* 0x000fe20003f45270 */
[----:B------:R-:W-:Y:S01]  /*52f0*/  VIADD R173, R173, 0x1 ;  /* 0x00000001adad7836 */ /* 0x000fe20000000000 */
[----:B------:R-:W-:Y:S02]  /*5300*/  @!P1 SEL R2, R75, R2, !P0 ;  /* 0x000000024b029207 */ /* 0x000fe40004000000 */
[----:B------:R-:W-:Y:S02]  /*5310*/  @!P1 SHF.R.U32.HI R0, RZ, R13, R0 ;  /* 0x0000000dff009219 */ /* 0x000fe40000011600 */
[----:B------:R-:W-:Y:S01]  /*5320*/  LOP3.LUT P0, RZ, R163, 0x3f0, RZ, 0xc0, !PT ;  /* 0x000003f0a3ff7812 */ /* 0x000fe2000780c0ff */
[----:B------:R-:W-:Y:S01]  /*5330*/  USHF.L.U32 UR42, UR42, 0x7, URZ ;  /* 0x000000072a2a7899 */ /* 0x000fe200080006ff */
[----:B------:R-:W-:Y:S01]  /*5340*/  @!P1 SEL R3, R77, R0, !P2 ;  /* 0x000000004d039207 */ /* 0x000fe20005000000 */
[----:B------:R-:W-:Y:S01]  /*5350*/  USHF.L.U32 UR41, UR41, 0x8, URZ ;  /* 0x0000000829297899 */ /* 0x000fe200080006ff */
[----:B------:R-:W-:Y:S03]  /*5360*/  @P4 SHF.R.U32.HI R164, RZ, 0x10, R17 ;  /* 0x00000010ffa44819 */ /* 0x000fe60000011611 */
[----:B------:R-:W-:Y:S02]  /*5370*/  @!P1 IMAD.IADD R0, R2, 0x1, -R3 ;  /* 0x0000000102009824 */ /* 0x000fe400078e0a03 */
[----:B------:R-:W-:Y:S02]  /*5380*/  @!P1 IMAD.IADD R2, R3, 0x1, -R2 ;  /* 0x0000000103029824 */ /* 0x000fe400078e0a02 */
[----:B------:R-:W-:Y:S02]  /*5390*/  @!P1 IMAD R77, R0, R9, R77 ;  /* 0x00000009004d9224 */ /* 0x000fe400078e024d */
[----:B------:R-:W-:Y:S01]  /*53a0*/  @!P1 IMAD R75, R2, R10, R75 ;  /* 0x0000000a024b9224 */ /* 0x000fe200078e024b */
[----:B------:R-:W-:Y:S06]  /*53b0*/  @!P0 BRA `(.L_x_87) ;  /* 0x00000000007c8947 */ /* 0x000fec0003800000 */
[----:B------:R-:W1:Y:S01]  /*53c0*/  LDCU.64 UR8, c[0x4][0x80] ;  /* 0x01001000ff0877ac */ /* 0x000e620008000a00 */
[----:B------:R-:W-:Y:S01]  /*53d0*/  MOV R2, 0x0 ;  /* 0x0000000000027802 */ /* 0x000fe20000000f00 */
[----:B------:R-:W-:Y:S02]  /*53e0*/  HFMA2 R12, -RZ, RZ, 0, 5.9604644775390625e-08 ;  /* 0x00000001ff0c7431 */ /* 0x000fe400000001ff */
[----:B------:R-:W-:Y:S01]  /*53f0*/  IMAD.MOV.U32 R8, RZ, RZ, 0x70 ;  /* 0x00000070ff087424 */ /* 0x000fe200078e00ff */
[----:B------:R2:W3:Y:S01]  /*5400*/  LDC.64 R14, c[0x4][R2] ;  /* 0x01000000020e7b82 */ /* 0x0004e20000000a00 */
[----:B------:R-:W4:Y:S01]  /*5410*/  LDCU.64 UR6, c[0x4][0x88] ;  /* 0x01001100ff0677ac */ /* 0x000f220008000a00 */
[----:B------:R-:W-:Y:S01]  /*5420*/  IMAD.MOV.U32 R13, RZ, RZ, RZ ;  /* 0x000000ffff0d7224 */ /* 0x000fe200078e00ff */
[----:B------:R-:W2:Y:S01]  /*5430*/  LDCU.64 UR4, c[0x4][0x8] ;  /* 0x01000100ff0477ac */ /* 0x000ea20008000a00 */
[----:B-1----:R-:W-:Y:S01]  /*5440*/  MOV R5, UR9 ;  /* 0x0000000900057c02 */ /* 0x002fe20008000f00 */
[----:B------:R-:W-:Y:S01]  /*5450*/  IMAD.U32 R4, RZ, RZ, UR8 ;  /* 0x00000008ff047e24 */ /* 0x000fe2000f8e00ff */
[----:B----4-:R-:W-:Y:S01]  /*5460*/  MOV R7, UR7 ;  /* 0x0000000700077c02 */ /* 0x010fe20008000f00 */
[----:B------:R-:W-:Y:S01]  /*5470*/  IMAD.U32 R6, RZ, RZ, UR6 ;  /* 0x00000006ff067e24 */ /* 0x000fe2000f8e00ff */
[----:B--2---:R-:W-:Y:S01]  /*5480*/  MOV R11, UR5 ;  /* 0x00000005000b7c02 */ /* 0x004fe20008000f00 */
[----:B------:R-:W-:Y:S02]  /*5490*/  IMAD.U32 R10, RZ, RZ, UR4 ;  /* 0x00000004ff0a7e24 */ /* 0x000fe4000f8e00ff */
[----:B------:R-:W-:Y:S07]  /*54a0*/  LEPC R20, `(.L_x_88) ;  /* 0x000000001014794e */ /* 0x000fee0000000000 */
[----:B---3-5:R-:W-:Y:S05]  /*54b0*/  CALL.ABS.NOINC R14 ;  /* 0x000000000e007343 */ /* 0x028fea0003c00000 */
.L_x_88:
[----:B------:R-:W1:Y:S01]  /*54c0*/  LDCU.64 UR8, c[0x4][0x80] ;  /* 0x01001000ff0877ac */ /* 0x000e620008000a00 */
[----:B------:R-:W2:Y:S01]  /*54d0*/  LDC.64 R2, c[0x4][R2] ;  /* 0x0100000002027b82 */ /* 0x000ea20000000a00 */
[----:B------:R-:W-:Y:S02]  /*54e0*/  HFMA2 R12, -RZ, RZ, 0, 5.9604644775390625e-08 ;  /* 0x00000001ff0c7431 */ /* 0x000fe400000001ff */
[----:B------:R-:W-:Y:S02]  /*54f0*/  IMAD.MOV.U32 R8, RZ, RZ, 0x70 ;  /* 0x00000070ff087424 */ /* 0x000fe400078e00ff */
[----:B------:R-:W-:Y:S01]  /*5500*/  IMAD.MOV.U32 R13, RZ, RZ, RZ ;  /* 0x000000ffff0d7224 */ /* 0x000fe200078e00ff */
[----:B------:R-:W3:Y:S01]  /*5510*/  LDCU.64 UR6, c[0x4][0x88] ;  /* 0x01001100ff0677ac */ /* 0x000ee20008000a00 */
[----:B------:R-:W4:Y:S01]  /*5520*/  LDCU.64 UR4, c[0x4][0x8] ;  /* 0x01000100ff0477ac */ /* 0x000f220008000a00 */
[----:B-1----:R-:W-:Y:S02]  /*5530*/  MOV R4, UR8 ;  /* 0x0000000800047c02 */ /* 0x002fe40008000f00 */
[----:B------:R-:W-:Y:S02]  /*5540*/  MOV R5, UR9 ;  /* 0x0000000900057c02 */ /* 0x000fe40008000f00 */
[----:B---3--:R-:W-:Y:S01]  /*5550*/  MOV R7, UR7 ;  /* 0x0000000700077c02 */ /* 0x008fe20008000f00 */
[----:B------:R-:W-:Y:S01]  /*5560*/  IMAD.U32 R6, RZ, RZ, UR6 ;  /* 0x00000006ff067e24 */ /* 0x000fe2000f8e00ff */
[----:B----4-:R-:W-:Y:S01]  /*5570*/  MOV R11, UR5 ;  /* 0x00000005000b7c02 */ /* 0x010fe20008000f00 */
[----:B------:R-:W-:Y:S02]  /*5580*/  IMAD.U32 R10, RZ, RZ, UR4 ;  /* 0x00000004ff0a7e24 */ /* 0x000fe4000f8e00ff */
[----:B------:R-:W-:Y:S07]  /*5590*/  LEPC R20, `(.L_x_87) ;  /* 0x000000001014794e */ /* 0x000fee0000000000 */
[----:B--2---:R-:W-:Y:S05]  /*55a0*/  CALL.ABS.NOINC R2 ;  /* 0x0000000002007343 */ /* 0x004fea0003c00000 */
.L_x_87:
[----:B------:R-:W-:Y:S05]  /*55b0*/  BSYNC.RECONVERGENT B6 ;  /* 0x0000000000067941 */ /* 0x000fea0003800200 */
.L_x_86:
[----:B------:R-:W-:Y:S01]  /*55c0*/  ISETP.NE.U32.AND P4, PT, R150, RZ, PT ;  /* 0x000000ff9600720c */ /* 0x000fe20003f85070 */
[----:B------:R-:W-:Y:S01]  /*55d0*/  UISETP.NE.AND UP2, UPT, UR49, URZ, UPT ;  /* 0x000000ff3100728c */ /* 0x000fe2000bf45270 */
[----:B------:R-:W-:Y:S01]  /*55e0*/  ISETP.NE.U32.AND P2, PT, RZ, UR38, PT ;  /* 0x00000026ff007c0c */ /* 0x000fe2000bf45070 */
[----:B------:R-:W-:Y:S01]  /*55f0*/  UISETP.NE.U32.AND UP1, UPT, UR44, URZ, UPT ;  /* 0x000000ff2c00728c */ /* 0x000fe2000bf25070 */
[----:B------:R-:W-:Y:S01]  /*5600*/  ISETP.NE.AND.EX P4, PT, R151, RZ, PT, P4 ;  /* 0x000000ff9700720c */ /* 0x000fe20003f85340 */
[----:B------:R-:W-:Y:S01]  /*5610*/  UPLOP3.LUT UP0, UPT, UPT, UPT, UPT, 0x40, 0x4 ;  /* 0x000000000004789c */ /* 0x000fe20003f0e870 */
[----:B------:R-:W-:Y:S01]  /*5620*/  ISETP.NE.AND.EX P2, PT, RZ, UR39, PT, P2 ;  /* 0x00000027ff007c0c */ /* 0x000fe2000bf45320 */
[----:B------:R-:W-:Y:S01]  /*5630*/  UISETP.NE.AND.EX UP1, UPT, UR45, URZ, UPT, UP1 ;  /* 0x000000ff2d00728c */ /* 0x000fe2000bf25310 */
[----:B------:R-:W-:Y:S04]  /*5640*/  PLOP3.LUT P1, PT, PT, PT, UP2, 0x80, 0x8 ;  /* 0x000000000008781c */ /* 0x000fe80003f2f028 */
[----:B------:R-:W-:Y:S06]  /*5650*/  @UP2 UPLOP3.LUT UP0, UPT, UPT, UPT, UP1, 0x80, 0x8 ;  /* 0x000000000008289c */ /* 0x000fec0003f0f010 */
[----:B------:R-:W-:Y:S01]  /*5660*/  PLOP3.LUT P0, PT, PT, PT, UP0, 0x80, 0x8 ;  /* 0x000000000008781c */ /* 0x000fe20003f0f008 */
[----:B------:R-:W-:Y:S01]  /*5670*/  @!UPT UIADD3 URZ, UPT, UPT, URZ, URZ, URZ ;  /* 0x000000fffffff290 */ /* 0x000fe2000fffe0ff */
[----:B------:R-:W-:Y:S11]  /*5680*/  BRA.U !UP1, `(.L_x_89) ;  /* 0x0000000109387547 */ /* 0x000ff6000b800000 */
[----:B------:R-:W-:Y:S01]  /*5690*/  UISETP.NE.U32.AND UP0, UPT, UR38, URZ, UPT ;  /* 0x000000ff2600728c */ /* 0x000fe2000bf05070 */
[----:B------:R-:W-:Y:S02]  /*56a0*/  HFMA2 R0, -RZ, RZ, 0, 5.9604644775390625e-08 ;  /* 0x00000001ff007431 */ /* 0x000fe400000001ff */
[----:B------:R-:W-:Y:S01]  /*56b0*/  IMAD.MOV.U32 R155, RZ, RZ, 0x1 ;  /* 0x00000001ff9b7424 */ /* 0x000fe200078e00ff */
[----:B------:R-:W-:Y:S06]  /*56c0*/  UISETP.NE.AND.EX UP0, UPT, UR39, URZ, UPT, UP0 ;  /* 0x000000ff2700728c */ /* 0x000fec000bf05300 */
[----:B------:R-:W-:Y:S05]  /*56d0*/  PLOP3.LUT P3, PT, PT, PT, UP0, 0x80, 0x8 ;  /* 0x000000000008781c */ /* 0x000fea0003f6f008 */
[----:B------:R-:W1:Y:S01]  /*56e0*/  @UP0 LDCU.64 UR6, c[0x0][0x888] ;  /* 0x00011100ff0607ac */ /* 0x000e620008000a00 */
[----:B------:R-:W-:Y:S07]  /*56f0*/  @UP0 UIMAD UR4, UR52, UR44, URZ ;  /* 0x0000002c340402a4 */ /* 0x000fee000f8e02ff */
[----:B------:R-:W-:Y:S01]  /*5700*/  @!P3 PRMT R155, R0, 0x7610, R155 ;  /* 0x00007610009bb816 */ /* 0x000fe2000000009b */
[----:B-1----:R-:W-:Y:S03]  /*5710*/  @UP0 UIMAD.WIDE UR6, UR4, 0x4, UR6 ;  /* 0x00000004040608a5 */ /* 0x002fe6000f8e0206 */
[----:B------:R-:W1:Y:S03]  /*5720*/  @!UP0 LDCU UR4, c[0x0][0x880] ;  /* 0x00011000ff0487ac */ /* 0x000e660008000800 */
[----:B------:R-:W-:Y:S01]  /*5730*/  IMAD.U32 R2, RZ, RZ, UR6 ;  /* 0x00000006ff027e24 */ /* 0x000fe2000f8e00ff */
[----:B------:R-:W-:Y:S05]  /*5740*/  MOV R3, UR7 ;  /* 0x0000000700037c02 */ /* 0x000fea0008000f00 */
[----:B-----5:R2:W5:Y:S02]  /*5750*/  @P3 LDG.E R81, desc[UR46][R2.64] ;  /* 0x0000002e02513981 */ /* 0x020564000c1e1900 */
[----:B-12---:R-:W-:Y:S02]  /*5760*/  @!P3 IMAD.U32 R81, RZ, RZ, UR4 ;  /* 0x00000004ff51be24 */ /* 0x006fe4000f8e00ff */
.L_x_89:
[----:B------:R-:W-:Y:S05]  /*5770*/  @!P4 BRA `(.L_x_90) ;  /* 0x000000000020c947 */ /* 0x000fea0003800000 */
[----:B------:R-:W-:Y:S04]  /*5780*/  ISETP.NE.U32.AND P3, PT, R148, RZ, PT ;  /* 0x000000ff9400720c */ /* 0x000fe80003f65070 */
[----:B------:R-:W-:Y:S11]  /*5790*/  ISETP.NE.AND.EX P3, PT, R149, RZ, PT, P3 ;  /* 0x000000ff9500720c */ /* 0x000ff60003f65330 */
[----:B------:R-:W-:Y:S02]  /*57a0*/  @!UPT UIADD3 URZ, UPT, UPT, URZ, URZ, URZ ;  /* 0x000000fffffff290 */ /* 0x000fe4000fffe0ff */
[----:B------:R-:W1:Y:S01]  /*57b0*/  @P3 LDC.64 R2, c[0x0][0x8a8] ;  /* 0x00022a00ff023b82 */ /* 0x000e620000000a00 */
[----:B------:R-:W-:Y:S04]  /*57c0*/  @P3 IMAD R0, R150, UR52, RZ ;  /* 0x0000003496003c24 */ /* 0x000fe8000f8e02ff */
[----:B-1----:R-:W-:Y:S05]  /*57d0*/  @P3 IMAD.WIDE R2, R0, 0x4, R2 ;  /* 0x0000000400023825 */ /* 0x002fea00078e0202 */
[----:B-----5:R1:W5:Y:S02]  /*57e0*/  @P3 LDG.E R78, desc[UR46][R2.64] ;  /* 0x0000002e024e3981 */ /* 0x020364000c1e1900 */
[----:B-1----:R-:W2:Y:S02]  /*57f0*/  @!P3 LDC R78, c[0x0][0x8a0] ;  /* 0x00022800ff4ebb82 */ /* 0x002ea40000000800 */
.L_x_90:
[----:B-----5:R-:W-:Y:S01]  /*5800*/  FSETP.NEU.AND P3, PT, R81, RZ, PT ;  /* 0x000000ff5100720b */ /* 0x020fe20003f6d000 */
[----:B------:R-:W-:Y:S01]  /*5810*/  IMAD.SHL.U32 R178, R160, 0x2, RZ ;  /* 0x00000002a0b27824 */ /* 0x000fe200078e00ff */
[----:B------:R-:W-:Y:S01]  /*5820*/  SEL R3, RZ, 0xffffffff, P2 ;  /* 0xffffffffff037807 */ /* 0x000fe20001000000 */
[----:B------:R-:W-:Y:S01]  /*5830*/  IMAD.SHL.U32 R100, R168, 0x10, RZ ;  /* 0x00000010a8647824 */ /* 0x000fe200078e00ff */
[----:B------:R-:W-:Y:S01]  /*5840*/  @P1 LOP3.LUT P2, RZ, R155, 0xff, RZ, 0xc0, !PT ;  /* 0x000000ff9bff1812 */ /* 0x000fe2000784c0ff */
[----:B------:R-:W-:Y:S01]  /*5850*/  VIADD R179, R178, UR36 ;  /* 0x00000024b2b37c36 */ /* 0x000fe20008000000 */
[----:B------:R-:W-:Y:S01]  /*5860*/  @P1 SEL R2, RZ, 0xffffffff, P3 ;  /* 0xffffffffff021807 */ /* 0x000fe20001800000 */
[----:B------:R-:W-:Y:S01]  /*5870*/  IMAD.SHL.U32 R102, R169, 0x10, RZ ;  /* 0x00000010a9667824 */ /* 0x000fe200078e00ff */
[----:B------:R-:W-:Y:S01]  /*5880*/  LOP3.LUT R167, R167, 0x1, RZ, 0x3c, !PT ;  /* 0x00000001a7a77812 */ /* 0x000fe200078e3cff */
[----:B------:R-:W-:Y:S01]  /*5890*/  IMAD.IADD R175, R179, 0x1, R100 ;  /* 0x00000001b3af7824 */ /* 0x000fe200078e0264 */
[----:B------:R-:W-:Y:S01]  /*58a0*/  @P0 SEL R2, R3, R2, !P2 ;  /* 0x0000000203020207 */ /* 0x000fe20005000000 */
[----:B------:R-:W-:Y:S01]  /*58b0*/  BSSY B1, `(.L_x_91) ;  /* 0x000004f000017945 */ /* 0x000fe20003800000 */
[----:B------:R-:W-:Y:S01]  /*58c0*/  LEA R87, R76, UR36, 0x3 ;  /* 0x000000244c577c11 */ /* 0x000fe2000f8e18ff */
[----:B------:R-:W-:Y:S01]  /*58d0*/  IMAD.MOV.U32 R103, RZ, RZ, 0x1 ;  /* 0x00000001ff677424 */ /* 0x000fe200078e00ff */
[----:B------:R-:W-:Y:S01]  /*58e0*/  @P1 LOP3.LUT R2, R2, 0x1, RZ, 0xc0, !PT ;  /* 0x0000000102021812 */ /* 0x000fe200078ec0ff */
[----:B------:R-:W-:Y:S01]  /*58f0*/  IMAD R80, R76, 0x100, R79 ;  /* 0x000001004c507824 */ /* 0x000fe200078e024f */
[----:B------:R-:W-:Y:S01]  /*5900*/  SHF.L.U32 R0, R166, 0x1f, RZ ;  /* 0x0000001fa6007819 */ /* 0x000fe200000006ff */
[----:B------:R-:W-:Y:S01]  /*5910*/  IMAD.MOV.U32 R101, RZ, RZ, RZ ;  /* 0x000000ffff657224 */ /* 0x000fe200078e00ff */
[----:B------:R-:W-:Y:S02]  /*5920*/  ISETP.NE.U32.OR P5, PT, R2, 0x1, !P1 ;  /* 0x000000010200780c */ /* 0x000fe40004fa5470 */
[----:B------:R-:W-:Y:S02]  /*5930*/  CS2R R146, SRZ ;  /* 0x0000000000927805 */ /* 0x000fe4000001ff00 */
[----:B------:R-:W-:Y:S02]  /*5940*/  PLOP3.LUT P2, PT, PT, PT, UP1, 0x80, 0x8 ;  /* 0x000000000008781c */ /* 0x000fe40003f4f018 */
[----:B------:R-:W-:Y:S02]  /*5950*/  CS2R R144, SRZ ;  /* 0x0000000000907805 */ /* 0x000fe4000001ff00 */
[----:B------:R-:W-:Y:S02]  /*5960*/  SEL R2, RZ, 0xffffffff, P3 ;  /* 0xffffffffff027807 */ /* 0x000fe40001800000 */
[----:B------:R-:W-:Y:S02]  /*5970*/  CS2R R138, SRZ ;  /* 0x00000000008a7805 */ /* 0x000fe4000001ff00 */
[----:B------:R-:W-:Y:S02]  /*5980*/  LOP3.LUT P3, R172, R155, 0xff, RZ, 0xc0, !PT ;  /* 0x000000ff9bac7812 */ /* 0x000fe4000786c0ff */
[----:B------:R-:W-:Y:S02]  /*5990*/  CS2R R136, SRZ ;  /* 0x0000000000887805 */ /* 0x000fe4000001ff00 */
[----:B------:R-:W-:Y:S02]  /*59a0*/  P2R R176, PR, RZ, 0x20 ;  /* 0x00000020ffb07803 */ /* 0x000fe40000000000 */
[----:B------:R-:W-:Y:S02]  /*59b0*/  CS2R R130, SRZ ;  /* 0x0000000000827805 */ /* 0x000fe4000001ff00 */
[----:B------:R-:W-:Y:S02]  /*59c0*/  CS2R R128, SRZ ;  /* 0x0000000000807805 */ /* 0x000fe4000001ff00 */
[----:B------:R-:W-:Y:S02]  /*59d0*/  CS2R R122, SRZ ;  /* 0x00000000007a7805 */ /* 0x000fe4000001ff00 */
[----:B------:R-:W-:Y:S02]  /*59e0*/  CS2R R120, SRZ ;  /* 0x0000000000787805 */ /* 0x000fe4000001ff00 */
[----:B------:R-:W-:Y:S02]  /*59f0*/  @P5 SHF.L.U32 R4, R167, 0x1f, RZ ;  /* 0x0000001fa7045819 */ /* 0x000fe400000006ff */
[----:B------:R-:W-:Y:S02]  /*5a00*/  CS2R R114, SRZ ;  /* 0x0000000000727805 */ /* 0x000fe4000001ff00 */
[----:B------:R-:W-:Y:S02]  /*5a10*/  @P2 SEL R2, R3, R2, !P3 ;  /* 0x0000000203022207 */ /* 0x000fe40005800000 */
[----:B------:R-:W-:Y:S01]  /*5a20*/  CS2R R112, SRZ ;  /* 0x0000000000707805 */ /* 0x000fe2000001ff00 */
[----:B------:R-:W1:Y:S01]  /*5a30*/  @P5 SYNCS.PHASECHK.TRANS64.TRYWAIT P1, [UR36+0x30], R4 ;  /* 0x00003004ff0055a7 */ /* 0x000e620008021124 */
[----:B------:R-:W-:Y:S02]  /*5a40*/  CS2R R106, SRZ ;  /* 0x00000000006a7805 */ /* 0x000fe4000001ff00 */
[----:B------:R-:W-:Y:S02]  /*5a50*/  LOP3.LUT R2, R2, 0x1, RZ, 0xc0, !PT ;  /* 0x0000000102027812 */ /* 0x000fe400078ec0ff */
[----:B------:R-:W-:Y:S02]  /*5a60*/  CS2R R104, SRZ ;  /* 0x0000000000687805 */ /* 0x000fe4000001ff00 */
[----:B------:R-:W-:Y:S02]  /*5a70*/  CS2R R98, SRZ ;  /* 0x0000000000627805 */ /* 0x000fe4000001ff00 */
[----:B------:R-:W-:Y:S02]  /*5a80*/  CS2R R96, SRZ ;  /* 0x0000000000607805 */ /* 0x000fe4000001ff00 */
[----:B------:R-:W-:Y:S02]  /*5a90*/  ISETP.NE.U32.AND P4, PT, R2, 0x1, PT ;  /* 0x000000010200780c */ /* 0x000fe40003f85070 */
[----:B------:R-:W-:Y:S02]  /*5aa0*/  CS2R R90, SRZ ;  /* 0x00000000005a7805 */ /* 0x000fe4000001ff00 */
[----:B------:R-:W-:Y:S01]  /*5ab0*/  CS2R R88, SRZ ;  /* 0x0000000000587805 */ /* 0x000fe2000001ff00 */
[----:B------:R-:W-:Y:S01]  /*5ac0*/  IMAD.IADD R177, R179, 0x1, R102 ;  /* 0x00000001b3b17824 */ /* 0x000fe200078e0266 */
[----:B------:R-:W-:Y:S01]  /*5ad0*/  P2R R108, PR, RZ, 0x10 ;  /* 0x00000010ff6c7803 */ /* 0x000fe20000000000 */
[----:B------:R-:W-:Y:S01]  /*5ae0*/  IMAD.IADD R174, R102, 0x1, R175 ;  /* 0x0000000166ae7824 */ /* 0x000fe200078e02af */
[----:B------:R3:W4:Y:S01]  /*5af0*/  SYNCS.PHASECHK.TRANS64.TRYWAIT P0, [R87+URZ+0xa0], R0 ;  /* 0x0000a000570075a7 */ /* 0x00072200080011ff */
[----:B-1----:R-:W-:Y:S01]  /*5b00*/  @P5 SEL R103, RZ, 0x1, !P1 ;  /* 0x00000001ff675807 */ /* 0x002fe20004800000 */
[----:B---3--:R-:W-:Y:S06]  /*5b10*/  @!P5 BRA `(.L_x_92) ;  /* 0x0000000000a0d947 */ /* 0x008fec0003800000 */
[----:B------:R-:W-:Y:S01]  /*5b20*/  @P4 IMAD.MOV.U32 R2, RZ, RZ, -0x10 ;  /* 0xfffffff0ff024424 */ /* 0x000fe200078e00ff */
[----:B------:R-:W-:Y:S01]  /*5b30*/  ISETP.NE.AND P1, PT, R103, RZ, PT ;  /* 0x000000ff6700720c */ /* 0x000fe20003f25270 */
[----:B------:R-:W-:Y:S01]  /*5b40*/  BSSY B0, `(.L_x_93) ;  /* 0x0000010000007945 */ /* 0x000fe20003800000 */
[----:B------:R-:W-:Y:S02]  /*5b50*/  ISETP.NE.U32.AND P5, PT, R161, 0x1, PT ;  /* 0x00000001a100780c */ /* 0x000fe40003fa5070 */
[----:B------:R-:W-:Y:S02]  /*5b60*/  CS2R R98, SRZ ;  /* 0x0000000000627805 */ /* 0x000fe4000001ff00 */
[----:B------:R-:W-:Y:S02]  /*5b70*/  CS2R R96, SRZ ;  /* 0x0000000000607805 */ /* 0x000fe4000001ff00 */
[----:B------:R-:W-:Y:S02]  /*5b80*/  CS2R R114, SRZ ;  /* 0x0000000000727805 */ /* 0x000fe4000001ff00 */
[----:B------:R-:W-:Y:S02]  /*5b90*/  @P4 SEL R2, R2, 0x10, !P5 ;  /* 0x0000001002024807 */ /* 0x000fe40006800000 */
[----:B------:R-:W-:Y:S02]  /*5ba0*/  CS2R R112, SRZ ;  /* 0x0000000000707805 */ /* 0x000fe4000001ff00 */
[----:B------:R-:W-:Y:S02]  /*5bb0*/  CS2R R130, SRZ ;  /* 0x0000000000827805 */ /* 0x000fe4000001ff00 */
[----:B------:R-:W-:Y:S01]  /*5bc0*/  CS2R R128, SRZ ;  /* 0x0000000000807805 */ /* 0x000fe2000001ff00 */
[----:B------:R-:W-:Y:S02]  /*5bd0*/  @P4 IMAD.IADD R7, R179, 0x1, R2 ;  /* 0x00000001b3074824 */ /* 0x000fe400078e0202 */
[C---:B------:R-:W-:Y:S02]  /*5be0*/  @P4 IMAD.IADD R6, R2.reuse, 0x1, R177 ;  /* 0x0000000102064824 */ /* 0x040fe400078e02b1 */
[----:B------:R-:W-:Y:S01]  /*5bf0*/  @P4 IMAD.IADD R5, R2, 0x1, R175 ;  /* 0x0000000102054824 */ /* 0x000fe200078e02af */
[----:B------:R-:W-:Y:S06]  /*5c00*/  @P1 BRA `(.L_x_94) ;  /* 0x00000000000c1947 */ /* 0x000fec0003800000 */
[----:B------:R-:W-:Y:S04]  /*5c10*/  SHF.L.U32 R4, R167, 0x1f, RZ ;  /* 0x0000001fa7047819 */ /* 0x000fe800000006ff */
[----:B------:R-:W1:Y:S02]  /*5c20*/  SYNCS.PHASECHK.TRANS64.TRYWAIT P1, [UR36+0x30], R4 ;  /* 0x00003004ff0075a7 */ /* 0x000e640008021124 */
[----:B-1----:R-:W-:Y:S05]  /*5c30*/  @!P1 BRA `(.L_x_95) ;  /* 0x0000005c00189947 */ /* 0x002fea0003800000 */
.L_x_94:
[----:B------:R-:W-:Y:S05]  /*5c40*/  BSYNC B0 ;  /* 0x0000000000007941 */ /* 0x000fea0003800000 */
.L_x_93:
[----:B------:R-:W-:Y:S01]  /*5c50*/  ISETP.NE.AND P1, PT, R108, RZ, PT ;  /* 0x000000ff6c00720c */ /* 0x000fe20003f25270 */
[----:B------:R-:W-:Y:S01]  /*5c60*/  IMAD.MOV.U32 R147, RZ, RZ, RZ ;  /* 0x000000ffff937224 */ /* 0x000fe200078e00ff */
[----:B------:R-:W-:Y:S02]  /*5c70*/  CS2R R144, SRZ ;  /* 0x0000000000907805 */ /* 0x000fe4000001ff00 */
[----:B------:R-:W-:Y:S02]  /*5c80*/  CS2R R90, SRZ ;  /* 0x00000000005a7805 */ /* 0x000fe4000001ff00 */
[----:B------:R-:W-:Y:S02]  /*5c90*/  CS2R R88, SRZ ;  /* 0x0000000000587805 */ /* 0x000fe4000001ff00 */
[----:B------:R-:W-:Y:S02]  /*5ca0*/  CS2R R106, SRZ ;  /* 0x00000000006a7805 */ /* 0x000fe4000001ff00 */
[----:B------:R-:W-:Y:S02]  /*5cb0*/  CS2R R104, SRZ ;  /* 0x0000000000687805 */ /* 0x000fe4000001ff00 */
[----:B------:R-:W-:Y:S02]  /*5cc0*/  CS2R R122, SRZ ;  /* 0x00000000007a7805 */ /* 0x000fe4000001ff00 */
[----:B------:R-:W-:Y:S02]  /*5cd0*/  CS2R R120, SRZ ;  /* 0x0000000000787805 */ /* 0x000fe4000001ff00 */
[----:B------:R-:W-:Y:S02]  /*5ce0*/  CS2R R138, SRZ ;  /* 0x00000000008a7805 */ /* 0x000fe4000001ff00 */
[----:B------:R-:W-:Y:S01]  /*5cf0*/  CS2R R136, SRZ ;  /* 0x0000000000887805 */ /* 0x000fe2000001ff00 */
[----:B------:R-:W-:Y:S01]  /*5d00*/  IMAD.MOV.U32 R101, RZ, RZ, 0x1 ;  /* 0x00000001ff657424 */ /* 0x000fe200078e00ff */
[----:B------:R3:W1:Y:S01]  /*5d10*/  @P1 LDS.128 R96, [R7+0x400] ;  /* 0x0004000007601984 */ /* 0x0006620000000c00 */
[----:B------:R-:W-:Y:S03]  /*5d20*/  @P1 IMAD.IADD R2, R2, 0x1, R174 ;  /* 0x0000000102021824 */ /* 0x000fe600078e02ae */
[----:B------:R3:W1:Y:S04]  /*5d30*/  @P1 LDS.128 R112, [R6+0x400] ;  /* 0x0004000006701984 */ /* 0x0006680000000c00 */
[----:B------:R3:W1:Y:S04]  /*5d40*/  @P1 LDS.128 R128, [R5+0x400] ;  /* 0x0004000005801984 */ /* 0x0006680000000c00 */
[----:B------:R3:W1:Y:S04]  /*5d50*/  @P1 LDS.128 R144, [R2+0x400] ;  /* 0x0004000002901984 */ /* 0x0006680000000c00 */
[----:B------:R3:W1:Y:S04]  /*5d60*/  @P1 LDS.128 R88, [R178+UR36+0x400] ;  /* 0x00040024b2581984 */ /* 0x0006680008000c00 */
[----:B------:R3:W1:Y:S04]  /*5d70*/  @P1 LDS.128 R104, [R177+0x400] ;  /* 0x00040000b1681984 */ /* 0x0006680000000c00 */
[----:B------:R3:W1:Y:S04]  /*5d80*/  @P1 LDS.128 R120, [R175+0x400] ;  /* 0x00040000af781984 */ /* 0x0006680000000c00 */
[----:B------:R3:W1:Y:S02]  /*5d90*/  @P1 LDS.128 R136, [R174+0x400] ;  /* 0x00040000ae881984 */ /* 0x0006640000000c00 */
.L_x_92:
[----:B------:R-:W-:Y:S05]  /*5da0*/  BSYNC B1 ;  /* 0x0000000000017941 */ /* 0x000fea0003800000 */
.L_x_91:
[----:B-1----:R-:W-:Y:S04]  /*5db0*/  SHF.R.U32.HI R3, RZ, 0x15, R80 ;  /* 0x00000015ff037819 */ /* 0x002fe80000011650 */
[----:B------:R-:W-:Y:S01]  /*5dc0*/  LOP3.LUT P1, RZ, R3, 0x3, R162, 0x48, !PT ;  /* 0x0000000303ff7812 */ /* 0x000fe200078248a2 */
[----:B------:R-:W-:Y:S01]  /*5dd0*/  @!UPT UIADD3 URZ, UPT, UPT, URZ, URZ, URZ ;  /* 0x000000fffffff290 */ /* 0x000fe2000fffe0ff */
[----:B----4-:R-:W-:Y:S11]  /*5de0*/  @P0 BRA `(.L_x_96) ;  /* 0x0000000000080947 */ /* 0x010ff60003800000 */
[----:B------:R-:W1:Y:S02]  /*5df0*/  SYNCS.PHASECHK.TRANS64.TRYWAIT P0, [R87+URZ+0xa0], R0 ;  /* 0x0000a000570075a7 */ /* 0x000e6400080011ff */
[----:B-1----:R-:W-:Y:S05]  /*5e00*/  @!P0 BRA `(.L_x_97) ;  /* 0x0000005800bc8947 */ /* 0x002fea0003800000 */
.L_x_96:
[----:B------:R-:W-:Y:S05]  /*5e10*/  @!P1 BRA `(.L_x_98) ;  /* 0x0000000000409947 */ /* 0x000fea0003800000 */
[----:B------:R-:W4:Y:S01]  /*5e20*/  LDCU.64 UR8, c[0x4][0x70] ;  /* 0x01000e00ff0877ac */ /* 0x000f220008000a00 */
[----:B------:R-:W-:Y:S01]  /*5e30*/  MOV R3, 0x0 ;  /* 0x0000000000037802 */ /* 0x000fe20000000f00 */
[----:B------:R-:W-:Y:S02]  /*5e40*/  HFMA2 R12, -RZ, RZ, 0, 5.9604644775390625e-08 ;  /* 0x00000001ff0c7431 */ /* 0x000fe400000001ff */
[----:B------:R-:W-:Y:S02]  /*5e50*/  IMAD.MOV.U32 R8, RZ, RZ, 0x192 ;  /* 0x00000192ff087424 */ /* 0x000fe400078e00ff */
[----:B------:R-:W-:Y:S01]  /*5e60*/  IMAD.MOV.U32 R13, RZ, RZ, RZ ;  /* 0x000000ffff0d7224 */ /* 0x000fe200078e00ff */
[----:B------:R-:W5:Y:S01]  /*5e70*/  LDCU.64 UR6, c[0x4][0x78] ;  /* 0x01000f00ff0677ac */ /* 0x000f620008000a00 */
[----:B---3--:R-:W3:Y:S01]  /*5e80*/  LDC.64 R2, c[0x4][R3] ;  /* 0x0100000003027b82 */ /* 0x008ee20000000a00 */
[----:B------:R-:W1:Y:S01]  /*5e90*/  LDCU.64 UR4, c[0x4][0x10] ;  /* 0x01000200ff0477ac */ /* 0x000e620008000a00 */
[----:B----4-:R-:W-:Y:S01]  /*5ea0*/  MOV R5, UR9 ;  /* 0x0000000900057c02 */ /* 0x010fe20008000f00 */
[----:B------:R-:W-:Y:S01]  /*5eb0*/  IMAD.U32 R4, RZ, RZ, UR8 ;  /* 0x00000008ff047e24 */ /* 0x000fe2000f8e00ff */
[----:B-----5:R-:W-:Y:S01]  /*5ec0*/  MOV R7, UR7 ;  /* 0x0000000700077c02 */ /* 0x020fe20008000f00 */
[----:B------:R-:W-:Y:S01]  /*5ed0*/  IMAD.U32 R6, RZ, RZ, UR6 ;  /* 0x00000006ff067e24 */ /* 0x000fe2000f8e00ff */
[----:B-1----:R-:W-:Y:S01]  /*5ee0*/  MOV R11, UR5 ;  /* 0x00000005000b7c02 */ /* 0x002fe20008000f00 */
[----:B------:R-:W-:Y:S02]  /*5ef0*/  IMAD.U32 R10, RZ, RZ, UR4 ;  /* 0x00000004ff0a7e24 */ /* 0x000fe4000f8e00ff */
[----:B------:R-:W-:Y:S07]  /*5f00*/  LEPC R20, `(.L_x_98) ;  /* 0x000000001014794e */ /* 0x000fee0000000000 */
[----:B--23--:R-:W-:Y:S05]  /*5f10*/  CALL.ABS.NOINC R2 ;  /* 0x0000000002007343 */ /* 0x00cfea0003c00000 */
.L_x_98:
[----:B------:R-:W-:Y:S05]  /*5f20*/  WARPSYNC.ALL ;  /* 0x0000000000007948 */ /* 0x000fea0003800000 */
[----:B------:R-:W-:Y:S01]  /*5f30*/  R2UR UR4, R80 ;  /* 0x00000000500472ca */ /* 0x000fe200000e0000 */
[--C-:B------:R-:W-:Y:S01]  /*5f40*/  HADD2.F32 R82, -RZ, R88.reuse.H0_H0 ;  /* 0x20000058ff527230 */ /* 0x100fe20000004100 */
[----:B------:R-:W-:Y:S01]  /*5f50*/  MOV R110, 0xfffffff0 ;  /* 0xfffffff0006e7802 */ /* 0x000fe20000000f00 */
[----:B------:R-:W-:Y:S01]  /*5f60*/  HADD2.F32 R83, -RZ, R88.H1_H1 ;  /* 0x30000058ff537230 */ /* 0x000fe20000004100 */
[----:B------:R-:W-:Y:S01]  /*5f70*/  ISETP.NE.U32.AND P6, PT, R161, 0x1, PT ;  /* 0x00000001a100780c */ /* 0x000fe20003fc5070 */
[----:B------:R-:W-:Y:S01]  /*5f80*/  HADD2.F32 R84, -RZ, R89.H1_H1 ;  /* 0x30000059ff547230 */ /* 0x000fe20000004100 */
[----:B------:R-:W-:Y:S01]  /*5f90*/  ISETP.NE.AND P0, PT, R170, RZ, PT ;  /* 0x000000ffaa00720c */ /* 0x000fe20003f05270 */
[--C-:B------:R-:W-:Y:S01]  /*5fa0*/  HADD2.F32 R85, -RZ, R107.reuse.H0_H0 ;  /* 0x2000006bff557230 */ /* 0x100fe20000004100 */
[----:B------:R-:W-:Y:S01]  /*5fb0*/  SEL R110, R110, 0x10, !P6 ;  /* 0x000000106e6e7807 */ /* 0x000fe20007000000 */
[----:B------:R-:W-:Y:S01]  /*5fc0*/  HADD2.F32 R86, -RZ, R107.H1_H1 ;  /* 0x3000006bff567230 */ /* 0x000fe20000004100 */
[----:B------:R-:W-:Y:S02]  /*5fd0*/  BSSY.RECONVERGENT B0, `(.L_x_99) ;  /* 0x00000fb000007945 */ /* 0x000fe40003800200 */
[----:B------:R-:W-:Y:S01]  /*5fe0*/  IADD3 R179, PT, PT, R179, R110, RZ ;  /* 0x0000006eb3b37210 */ /* 0x000fe20007ffe0ff */
[----:B---3--:R-:W1:Y:S01]  /*5ff0*/  LDTM.x64 R4, tmem[UR4] ;  /* 0x00000004000479ee */ /* 0x008e620008340000 */
[C---:B------:R-:W-:Y:S02]  /*6000*/  IADD3 R180, PT, PT, R110.reuse, R177, RZ ;  /* 0x000000b16eb47210 */ /* 0x040fe40007ffe0ff */
[C---:B------:R-:W-:Y:S02]  /*6010*/  IADD3 R182, PT, PT, R110.reuse, R175, RZ ;  /* 0x000000af6eb67210 */ /* 0x040fe40007ffe0ff */
[----:B------:R-:W-:Y:S01]  /*6020*/  IADD3 R181, PT, PT, R110, R174, RZ ;  /* 0x000000ae6eb57210 */ /* 0x000fe20007ffe0ff */
[C---:B-12---:R-:W-:Y:S01]  /*6030*/  FMUL R0, R78.reuse, R4 ;  /* 0x000000044e007220 */ /* 0x046fe20000400000 */
[C---:B------:R-:W-:Y:S01]  /*6040*/  FMUL R2, R78.reuse, R5 ;  /* 0x000000054e027220 */ /* 0x040fe20000400000 */
[C---:B------:R-:W-:Y:S01]  /*6050*/  FMUL R3, R78.reuse, R6 ;  /* 0x000000064e037220 */ /* 0x040fe20000400000 */
[C---:B------:R-:W-:Y:S01]  /*6060*/  FMUL R7, R78.reuse, R7 ;  /* 0x000000074e077220 */ /* 0x040fe20000400000 */
[C---:B------:R-:W-:Y:S01]  /*6070*/  FFMA R0, R81.reuse, R82, R0 ;  /* 0x0000005251007223 */ /* 0x040fe20000000000 */
[----:B------:R-:W-:Y:S02]  /*6080*/  HADD2.F32 R82, -RZ, R89.H0_H0 ;  /* 0x20000059ff527230 */ /* 0x000fe40000004100 */
[C---:B------:R-:W-:Y:S01]  /*6090*/  FFMA R2, R81.reuse, R83, R2 ;  /* 0x0000005351027223 */ /* 0x040fe20000000002 */
[--C-:B------:R-:W-:Y:S02]  /*60a0*/  HADD2.F32 R83, -RZ, R90.reuse.H0_H0 ;  /* 0x2000005aff537230 */ /* 0x100fe40000004100 */
[C---:B------:R-:W-:Y:S01]  /*60b0*/  FMUL R4, R78.reuse, R8 ;  /* 0x000000084e047220 */ /* 0x040fe20000400000 */
[----:B------:R-:W-:Y:S01]  /*60c0*/  FMUL R5, R78, R9 ;  /* 0x000000094e057220 */ /* 0x000fe20000400000 */
[C---:B------:R-:W-:Y:S01]  /*60d0*/  FFMA R3, R81.reuse, R82, R3 ;  /* 0x0000005251037223 */ /* 0x040fe20000000003 */
[----:B------:R-:W-:Y:S01]  /*60e0*/  HADD2.F32 R82, -RZ, R90.H1_H1 ;  /* 0x3000005aff527230 */ /* 0x000fe20000004100 */
[----:B------:R-:W-:Y:S01]  /*60f0*/  F2FP.F16.F32.PACK_AB R92, R2, R0 ;  /* 0x00000000025c723e */ /* 0x000fe200000000ff */
[C---:B------:R-:W-:Y:S01]  /*6100*/  FFMA R7, R81.reuse, R84, R7 ;  /* 0x0000005451077223 */ /* 0x040fe20000000007 */
[C---:B------:R-:W-:Y:S01]  /*6110*/  FFMA R4, R81.reuse, R83, R4 ;  /* 0x0000005351047223 */ /* 0x040fe20000000004 */
[--C-:B------:R-:W-:Y:S02]  /*6120*/  HADD2.F32 R83, -RZ, R91.reuse.H0_H0 ;  /* 0x2000005bff537230 */ /* 0x100fe40000004100 */
[----:B------:R-:W-:Y:S01]  /*6130*/  FFMA R5, R81, R82, R5 ;  /* 0x0000005251057223 */ /* 0x000fe20000000005 */
[C---:B------:R-:W-:Y:S01]  /*6140*/  FMUL R6, R78.reuse, R10 ;  /* 0x0000000a4e067220 */ /* 0x040fe20000400000 */
[----:B------:R-:W-:Y:S01]  /*6150*/  HADD2.F32 R82, -RZ, R91.H1_H1 ;  /* 0x3000005bff527230 */ /* 0x000fe20000004100 */
[----:B------:R-:W-:Y:S01]  /*6160*/  F2FP.F16.F32.PACK_AB R93, R7, R3 ;  /* 0x00000003075d723e */ /* 0x000fe200000000ff */
[C---:B------:R-:W-:Y:S01]  /*6170*/  FMUL R11, R78.reuse, R11 ;  /* 0x0000000b4e0b7220 */ /* 0x040fe20000400000 */
[----:B------:R-:W-:Y:S01]  /*6180*/  F2FP.F16.F32.PACK_AB R94, R5, R4 ;  /* 0x00000004055e723e */ /* 0x000fe200000000ff */
[C---:B------:R-:W-:Y:S01]  /*6190*/  FFMA R6, R81.reuse, R83, R6 ;  /* 0x0000005351067223 */ /* 0x040fe20000000006 */
[C---:B------:R-:W-:Y:S01]  /*61a0*/  FMUL R8, R78.reuse, R12 ;  /* 0x0000000c4e087220 */ /* 0x040fe20000400000 */
[----:B------:R-:W-:Y:S01]  /*61b0*/  FFMA R11, R81, R82, R11 ;  /* 0x00000052510b7223 */ /* 0x000fe2000000000b */
[--C-:B------:R-:W-:Y:S02]  /*61c0*/  HADD2.F32 R82, -RZ, R96.reuse.H0_H0 ;  /* 0x20000060ff527230 */ /* 0x100fe40000004100 */
[C---:B------:R-:W-:Y:S01]  /*61d0*/  FMUL R9, R78.reuse, R13 ;  /* 0x0000000d4e097220 */ /* 0x040fe20000400000 */
[----:B------:R-:W-:Y:S02]  /*61e0*/  HADD2.F32 R84, -RZ, R96.H1_H1 ;  /* 0x30000060ff547230 */ /* 0x000fe40000004100 */
[C---:B------:R-:W-:Y:S01]  /*61f0*/  FMUL R10, R78.reuse, R14 ;  /* 0x0000000e4e0a7220 */ /* 0x040fe20000400000 */
[--C-:B------:R-:W-:Y:S01]  /*6200*/  HADD2.F32 R83, -RZ, R97.reuse.H0_H0 ;  /* 0x20000061ff537230 */ /* 0x100fe20000004100 */
[----:B------:R-:W-:Y:S01]  /*6210*/  F2FP.F16.F32.PACK_AB R95, R11, R6 ;  /* 0x000000060b5f723e */ /* 0x000fe200000000ff */
[C---:B------:R-:W-:Y:S01]  /*6220*/  FFMA R8, R81.reuse, R82, R8 ;  /* 0x0000005251087223 */ /* 0x040fe20000000008 */
[----:B------:R-:W-:Y:S02]  /*6230*/  HADD2.F32 R82, -RZ, R97.H1_H1 ;  /* 0x30000061ff527230 */ /* 0x000fe40000004100 */
[C---:B------:R-:W-:Y:S01]  /*6240*/  FFMA R9, R81.reuse, R84, R9 ;  /* 0x0000005451097223 */ /* 0x040fe20000000009 */
[----:B------:R-:W-:Y:S01]  /*6250*/  FFMA R10, R81, R83, R10 ;  /* 0x00000053510a7223 */ /* 0x000fe2000000000a */
[----:B------:R1:W-:Y:S01]  /*6260*/  STS.128 [R178+UR36+0x400], R92 ;  /* 0x0004005cb2007988 */ /* 0x0003e20008000c24 */
[C---:B------:R-:W-:Y:S01]  /*6270*/  FMUL R15, R78.reuse, R15 ;  /* 0x0000000f4e0f7220 */ /* 0x040fe20000400000 */
[--C-:B------:R-:W-:Y:S01]  /*6280*/  HADD2.F32 R83, -RZ, R98.reuse.H0_H0 ;  /* 0x20000062ff537230 */ /* 0x100fe20000004100 */
[----:B------:R-:W-:Y:S01]  /*6290*/  F2FP.F16.F32.PACK_AB R116, R9, R8 ;  /* 0x000000080974723e */ /* 0x000fe200000000ff */
[----:B------:R-:W-:Y:S02]  /*62a0*/  HADD2.F32 R84, -RZ, R98.H1_H1 ;  /* 0x30000062ff547230 */ /* 0x000fe40000004100 */
[----:B------:R-:W-:Y:S01]  /*62b0*/  FFMA R15, R81, R82, R15 ;  /* 0x00000052510f7223 */ /* 0x000fe2000000000f */
[C---:B------:R-:W-:Y:S01]  /*62c0*/  FMUL R12, R78.reuse, R16 ;  /* 0x000000104e0c7220 */ /* 0x040fe20000400000 */
[C---:B------:R-:W-:Y:S01]  /*62d0*/  FMUL R13, R78.reuse, R17 ;  /* 0x000000114e0d7220 */ /* 0x040fe20000400000 */
[--C-:B------:R-:W-:Y:S02]  /*62e0*/  HADD2.F32 R82, -RZ, R99.reuse.H0_H0 ;  /* 0x20000063ff527230 */ /* 0x100fe40000004100 */
[C---:B------:R-:W-:Y:S01]  /*62f0*/  FMUL R14, R78.reuse, R18 ;  /* 0x000000124e0e7220 */ /* 0x040fe20000400000 */
[----:B------:R-:W-:Y:S01]  /*6300*/  F2FP.F16.F32.PACK_AB R117, R15, R10 ;  /* 0x0000000a0f75723e */ /* 0x000fe200000000ff */
[C---:B------:R-:W-:Y:S01]  /*6310*/  FFMA R12, R81.reuse, R83, R12 ;  /* 0x00000053510c7223 */ /* 0x040fe2000000000c */
[C---:B------:R-:W-:Y:S01]  /*6320*/  FFMA R13, R81.reuse, R84, R13 ;  /* 0x00000054510d7223 */ /* 0x040fe2000000000d */
[----:B------:R-:W-:Y:S01]  /*6330*/  FFMA R14, R81, R82, R14 ;  /* 0x00000052510e7223 */ /* 0x000fe2000000000e */
[----:B------:R-:W-:Y:S02]  /*6340*/  HADD2.F32 R84, -RZ, R99.H1_H1 ;  /* 0x30000063ff547230 */ /* 0x000fe40000004100 */
[C---:B------:R-:W-:Y:S01]  /*6350*/  FMUL R19, R78.reuse, R19 ;  /* 0x000000134e137220 */ /* 0x040fe20000400000 */
[--C-:B------:R-:W-:Y:S01]  /*6360*/  HADD2.F32 R82, -RZ, R104.reuse.H0_H0 ;  /* 0x20000068ff527230 */ /* 0x100fe20000004100 */
[----:B------:R-:W-:Y:S01]  /*6370*/  F2FP.F16.F32.PACK_AB R118, R13, R12 ;  /* 0x0000000c0d76723e */ /* 0x000fe200000000ff */
[C---:B------:R-:W-:Y:S01]  /*6380*/  FMUL R16, R78.reuse, R20 ;  /* 0x000000144e107220 */ /* 0x040fe20000400000 */
[C---:B------:R-:W-:Y:S01]  /*6390*/  FFMA R19, R81.reuse, R84, R19 ;  /* 0x0000005451137223 */ /* 0x040fe20000000013 */
[----:B------:R-:W-:Y:S02]  /*63a0*/  HADD2.F32 R84, -RZ, R104.H1_H1 ;  /* 0x30000068ff547230 */ /* 0x000fe40000004100 */
[C---:B------:R-:W-:Y:S01]  /*63b0*/  FMUL R17, R78.reuse, R21 ;  /* 0x000000154e117220 */ /* 0x040fe20000400000 */
[----:B------:R-:W-:Y:S01]  /*63c0*/  FFMA R16, R81, R82, R16 ;  /* 0x0000005251107223 */ /* 0x000fe20000000010 */
[--C-:B------:R-:W-:Y:S01]  /*63d0*/  HADD2.F32 R82, -RZ, R105.reuse.H0_H0 ;  /* 0x20000069ff527230 */ /* 0x100fe20000004100 */
[----:B------:R-:W-:Y:S01]  /*63e0*/  F2FP.F16.F32.PACK_AB R119, R19, R14 ;  /* 0x0000000e1377723e */ /* 0x000fe200000000ff */
[----:B------:R-:W-:Y:S01]  /*63f0*/  FFMA R17, R81, R84, R17 ;  /* 0x0000005451117223 */ /* 0x000fe20000000011 */
[C---:B------:R-:W-:Y:S01]  /*6400*/  FMUL R18, R78.reuse, R22 ;  /* 0x000000164e127220 */ /* 0x040fe20000400000 */
[C---:B------:R-:W-:Y:S01]  /*6410*/  FMUL R23, R78.reuse, R23 ;  /* 0x000000174e177220 */ /* 0x040fe20000400000 */
[--C-:B------:R-:W-:Y:S01]  /*6420*/  HADD2.F32 R83, -RZ, R106.reuse.H0_H0 ;  /* 0x2000006aff537230 */ /* 0x100fe20000004100 */
[----:B------:R2:W-:Y:S01]  /*6430*/  STS.128 [R179+0x400], R116 ;  /* 0x00040074b3007388 */ /* 0x0005e20000000c00 */
[----:B------:R-:W-:Y:S01]  /*6440*/  F2FP.F16.F32.PACK_AB R124, R17, R16 ;  /* 0x00000010117c723e */ /* 0x000fe200000000ff */
[C---:B------:R-:W-:Y:S01]  /*6450*/  FFMA R18, R81.reuse, R82, R18 ;  /* 0x0000005251127223 */ /* 0x040fe20000000012 */
[----:B------:R-:W-:Y:S02]  /*6460*/  HADD2.F32 R82, -RZ, R105.H1_H1 ;  /* 0x30000069ff527230 */ /* 0x000fe40000004100 */
[C---:B------:R-:W-:Y:S01]  /*6470*/  FMUL R20, R78.reuse, R24 ;  /* 0x000000184e147220 */ /* 0x040fe20000400000 */
[----:B------:R-:W-:Y:S02]  /*6480*/  HADD2.F32 R84, -RZ, R106.H1_H1 ;  /* 0x3000006aff547230 */ /* 0x000fe40000004100 */
[C---:B------:R-:W-:Y:S01]  /*6490*/  FMUL R21, R78.reuse, R25 ;  /* 0x000000194e157220 */ /* 0x040fe20000400000 */
[C---:B------:R-:W-:Y:S01]  /*64a0*/  FMUL R22, R78.reuse, R26 ;  /* 0x0000001a4e167220 */ /* 0x040fe20000400000 */
[C---:B------:R-:W-:Y:S01]  /*64b0*/  FFMA R23, R81.reuse, R82, R23 ;  /* 0x0000005251177223 */ /* 0x040fe20000000017 */
[C---:B------:R-:W-:Y:S01]  /*64c0*/  FFMA R20, R81.reuse, R83, R20 ;  /* 0x0000005351147223 */ /* 0x040fe20000000014 */
[C---:B------:R-:W-:Y:S01]  /*64d0*/  FFMA R21, R81.reuse, R84, R21 ;  /* 0x0000005451157223 */ /* 0x040fe20000000015 */
[----:B------:R-:W-:Y:S01]  /*64e0*/  FFMA R22, R81, R85, R22 ;  /* 0x0000005551167223 */ /* 0x000fe20000000016 */
[C---:B------:R-:W-:Y:S01]  /*64f0*/  FMUL R27, R78.reuse, R27 ;  /* 0x0000001b4e1b7220 */ /* 0x040fe20000400000 */
[--C-:B------:R-:W-:Y:S01]  /*6500*/  HADD2.F32 R82, -RZ, R112.reuse.H0_H0 ;  /* 0x20000070ff527230 */ /* 0x100fe20000004100 */
[----:B------:R-:W-:Y:S01]  /*6510*/  F2FP.F16.F32.PACK_AB R125, R23, R18 ;  /* 0x00000012177d723e */ /* 0x000fe200000000ff */
[C---:B------:R-:W-:Y:S01]  /*6520*/  FMUL R24, R78.reuse, R28 ;  /* 0x0000001c4e187220 */ /* 0x040fe20000400000 */
[----:B------:R-:W-:Y:S01]  /*6530*/  F2FP.F16.F32.PACK_AB R126, R21, R20 ;  /* 0x00000014157e723e */ /* 0x000fe200000000ff */
[C---:B------:R-:W-:Y:S01]  /*6540*/  FFMA R27, R81.reuse, R86, R27 ;  /* 0x00000056511b7223 */ /* 0x040fe2000000001b */
[----:B------:R-:W-:Y:S02]  /*6550*/  HADD2.F32 R84, -RZ, R112.H1_H1 ;  /* 0x30000070ff547230 */ /* 0x000fe40000004100 */
[----:B------:R-:W-:Y:S01]  /*6560*/  FFMA R24, R81, R82, R24 ;  /* 0x0000005251187223 */ /* 0x000fe20000000018 */
[C---:B------:R-:W-:Y:S01]  /*6570*/  FMUL R25, R78.reuse, R29 ;  /* 0x0000001d4e197220 */ /* 0x040fe20000400000 */
[--C-:B------:R-:W-:Y:S01]  /*6580*/  HADD2.F32 R83, -RZ, R113.reuse.H0_H0 ;  /* 0x20000071ff537230 */ /* 0x100fe20000004100 */
[----:B------:R-:W-:Y:S01]  /*6590*/  F2FP.F16.F32.PACK_AB R127, R27, R22 ;  /* 0x000000161b7f723e */ /* 0x000fe200000000ff */
[C---:B------:R-:W-:Y:S01]  /*65a0*/  FMUL R26, R78.reuse, R30 ;  /* 0x0000001e4e1a7220 */ /* 0x040fe20000400000 */
[----:B------:R-:W-:Y:S02]  /*65b0*/  HADD2.F32 R82, -RZ, R113.H1_H1 ;  /* 0x30000071ff527230 */ /* 0x000fe40000004100 */
[C---:B------:R-:W-:Y:S01]  /*65c0*/  FFMA R25, R81.reuse, R84, R25 ;  /* 0x0000005451197223 */ /* 0x040fe20000000019 */
[C---:B------:R-:W-:Y:S01]  /*65d0*/  FMUL R31, R78.reuse, R31 ;  /* 0x0000001f4e1f7220 */ /* 0x040fe20000400000 */
[----:B------:R3:W-:Y:S01]  /*65e0*/  STS.128 [R177+0x400], R124 ;  /* 0x0004007cb1007388 */ /* 0x0007e20000000c00 */
[----:B------:R-:W-:Y:S01]  /*65f0*/  FFMA R26, R81, R83, R26 ;  /* 0x00000053511a7223 */ /* 0x000fe2000000001a */
[--C-:B------:R-:W-:Y:S01]  /*6600*/  HADD2.F32 R83, -RZ, R114.reuse.H0_H0 ;  /* 0x20000072ff537230 */ /* 0x100fe20000004100 */
[----:B-1----:R-:W-:Y:S01]  /*6610*/  F2FP.F16.F32.PACK_AB R92, R25, R24 ;  /* 0x00000018195c723e */ /* 0x002fe200000000ff */
[----:B------:R-:W-:Y:S01]  /*6620*/  FFMA R31, R81, R82, R31 ;  /* 0x00000052511f7223 */ /* 0x000fe2000000001f */
[C---:B------:R-:W-:Y:S01]  /*6630*/  FMUL R28, R78.reuse, R32 ;  /* 0x000000204e1c7220 */ /* 0x040fe20000400000 */
[----:B------:R-:W-:Y:S02]  /*6640*/  HADD2.F32 R82, -RZ, R114.H1_H1 ;  /* 0x30000072ff527230 */ /* 0x000fe40000004100 */
[C---:B------:R-:W-:Y:S01]  /*6650*/  FMUL R29, R78.reuse, R33 ;  /* 0x000000214e1d7220 */ /* 0x040fe20000400000 */
[--C-:B------:R-:W-:Y:S01]  /*6660*/  HADD2.F32 R85, -RZ, R115.reuse.H0_H0 ;  /* 0x20000073ff557230 */ /* 0x100fe20000004100 */
[----:B------:R-:W-:Y:S01]  /*6670*/  F2FP.F16.F32.PACK_AB R93, R31, R26 ;  /* 0x0000001a1f5d723e */ /* 0x000fe200000000ff */
[C---:B------:R-:W-:Y:S01]  /*6680*/  FFMA R28, R81.reuse, R83, R28 ;  /* 0x00000053511c7223 */ /* 0x040fe2000000001c */
        /* <DEDUP_REMOVED lines=16> */
[----:B------:R-:W-:Y:S01]  /*6790*/  HADD2.F32 R82, -RZ, R121.H1_H1 ;  /* 0x30000079ff527230 */ /* 0x000fe20000004100 */
[----:B------:R1:W-:Y:S01]  /*67a0*/  STS.128 [R180+0x400], R92 ;  /* 0x0004005cb4007388 */ /* 0x0003e20000000c00 */
[C---:B------:R-:W-:Y:S01]  /*67b0*/  FMUL R39, R78.reuse, R39 ;  /* 0x000000274e277220 */ /* 0x040fe20000400000 */
[----:B--2---:R-:W-:Y:S01]  /*67c0*/  F2FP.F16.F32.PACK_AB R116, R33, R32 ;  /* 0x000000202174723e */ /* 0x004fe200000000ff */
[C---:B------:R-:W-:Y:S01]  /*67d0*/  FFMA R34, R81.reuse, R83, R34 ;  /* 0x0000005351227223 */ /* 0x040fe20000000022 */
[--C-:B------:R-:W-:Y:S02]  /*67e0*/  HADD2.F32 R83, -RZ, R122.reuse.H0_H0 ;  /* 0x2000007aff537230 */ /* 0x100fe40000004100 */
        /* <DEDUP_REMOVED lines=26> */
[----:B---3--:R-:W-:Y:S01]  /*6990*/  F2FP.F16.F32.PACK_AB R124, R41, R40 ;  /* 0x00000028297c723e */ /* 0x008fe200000000ff */
        /* <DEDUP_REMOVED lines=9> */
[C---:B------:R-:W-:Y:S01]  /*6a30*/  FFMA R45, R81.reuse, R84, R45 ;  /* 0x00000054512d7223 */ /* 0x040fe2000000002d */
[C---:B------:R-:W-:Y:S01]  /*6a40*/  FMUL R46, R78.reuse, R50 ;  /* 0x000000324e2e7220 */ /* 0x040fe20000400000 */
[----:B------:R-:W-:Y:S02]  /*6a50*/  HADD2.F32 R82, -RZ, R131.H1_H1 ;  /* 0x30000083ff527230 */ /* 0x000fe40000004100 */
[C---:B------:R-:W-:Y:S01]  /*6a60*/  FMUL R51, R78.reuse, R51 ;  /* 0x000000334e337220 */ /* 0x040fe20000400000 */
[C---:B------:R-:W-:Y:S01]  /*6a70*/  FMUL R48, R78.reuse, R52 ;  /* 0x000000344e307220 */ /* 0x040fe20000400000 */
[C---:B------:R-:W-:Y:S01]  /*6a80*/  FFMA R46, R81.reuse, R83, R46 ;  /* 0x00000053512e7223 */ /* 0x040fe2000000002e */
[--C-:B------:R-:W-:Y:S02]  /*6a90*/  HADD2.F32 R83, -RZ, R136.reuse.H0_H0 ;  /* 0x20000088ff537230 */ /* 0x100fe40000004100 */
[C---:B------:R-:W-:Y:S01]  /*6aa0*/  FFMA R51, R81.reuse, R82, R51 ;  /* 0x0000005251337223 */ /* 0x040fe20000000033 */
[----:B------:R-:W-:Y:S02]  /*6ab0*/  HADD2.F32 R84, -RZ, R136.H1_H1 ;  /* 0x30000088ff547230 */ /* 0x000fe40000004100 */
[C---:B------:R-:W-:Y:S01]  /*6ac0*/  FMUL R49, R78.reuse, R53 ;  /* 0x000000354e317220 */ /* 0x040fe20000400000 */
[--C-:B------:R-:W-:Y:S02]  /*6ad0*/  HADD2.F32 R85, -RZ, R137.reuse.H0_H0 ;  /* 0x20000089ff557230 */ /* 0x100fe40000004100 */
[C---:B------:R-:W-:Y:S01]  /*6ae0*/  FMUL R50, R78.reuse, R54 ;  /* 0x000000364e327220 */ /* 0x040fe20000400000 */
[----:B------:R-:W-:Y:S02]  /*6af0*/  HADD2.F32 R82, -RZ, R137.H1_H1 ;  /* 0x30000089ff527230 */ /* 0x000fe40000004100 */
[C---:B------:R-:W-:Y:S01]  /*6b00*/  FMUL R55, R78.reuse, R55 ;  /* 0x000000374e377220 */ /* 0x040fe20000400000 */
[C---:B------:R-:W-:Y:S01]  /*6b10*/  FFMA R48, R81.reuse, R83, R48 ;  /* 0x0000005351307223 */ /* 0x040fe20000000030 */
[C---:B------:R-:W-:Y:S01]  /*6b20*/  FFMA R49, R81.reuse, R84, R49 ;  /* 0x0000005451317223 */ /* 0x040fe20000000031 */
[C---:B------:R-:W-:Y:S01]  /*6b30*/  FFMA R50, R81.reuse, R85, R50 ;  /* 0x0000005551327223 */ /* 0x040fe20000000032 */
[C---:B------:R-:W-:Y:S01]  /*6b40*/  FFMA R55, R81.reuse, R82, R55 ;  /* 0x0000005251377223 */ /* 0x040fe20000000037 */
[--C-:B------:R-:W-:Y:S02]  /*6b50*/  HADD2.F32 R83, -RZ, R138.reuse.H0_H0 ;  /* 0x2000008aff537230 */ /* 0x100fe40000004100 */
[C---:B------:R-:W-:Y:S01]  /*6b60*/  FMUL R52, R78.reuse, R56 ;  /* 0x000000384e347220 */ /* 0x040fe20000400000 */
        /* <DEDUP_REMOVED lines=9> */
[----:B------:R-:W-:Y:S01]  /*6c00*/  FFMA R59, R81, R84, R59 ;  /* 0x00000054513b7223 */ /* 0x000fe2000000003b */
[--C-:B------:R-:W-:Y:S02]  /*6c10*/  HADD2.F32 R82, -RZ, R144.reuse.H0_H0 ;  /* 0x20000090ff527230 */ /* 0x100fe40000004100 */
[C---:B------:R-:W-:Y:S01]  /*6c20*/  FMUL R56, R78.reuse, R60 ;  /* 0x0000003c4e387220 */ /* 0x040fe20000400000 */
[----:B------:R-:W-:Y:S02]  /*6c30*/  HADD2.F32 R84, -RZ, R144.H1_H1 ;  /* 0x30000090ff547230 */ /* 0x000fe40000004100 */
[C---:B------:R-:W-:Y:S01]  /*6c40*/  FMUL R57, R78.reuse, R61 ;  /* 0x0000003d4e397220 */ /* 0x040fe20000400000 */
[--C-:B------:R-:W-:Y:S02]  /*6c50*/  HADD2.F32 R83, -RZ, R145.reuse.H0_H0 ;  /* 0x20000091ff537230 */ /* 0x100fe40000004100 */
[C---:B------:R-:W-:Y:S01]  /*6c60*/  FMUL R58, R78.reuse, R62 ;  /* 0x0000003e4e3a7220 */ /* 0x040fe20000400000 */
[----:B------:R-:W-:Y:S01]  /*6c70*/  F2FP.F16.F32.PACK_AB R126, R45, R44 ;  /* 0x0000002c2d7e723e */ /* 0x000fe200000000ff */
[----:B------:R-:W-:Y:S01]  /*6c80*/  FFMA R56, R81, R82, R56 ;  /* 0x0000005251387223 */ /* 0x000fe20000000038 */
[----:B------:R-:W-:Y:S01]  /*6c90*/  F2FP.F16.F32.PACK_AB R127, R51, R46 ;  /* 0x0000002e337f723e */ /* 0x000fe200000000ff */
[C---:B------:R-:W-:Y:S01]  /*6ca0*/  FFMA R57, R81.reuse, R84, R57 ;  /* 0x0000005451397223 */ /* 0x040fe20000000039 */
[C---:B------:R-:W-:Y:S01]  /*6cb0*/  FFMA R58, R81.reuse, R83, R58 ;  /* 0x00000053513a7223 */ /* 0x040fe2000000003a */
[----:B------:R-:W-:Y:S02]  /*6cc0*/  HADD2.F32 R82, -RZ, R145.H1_H1 ;  /* 0x30000091ff527230 */ /* 0x000fe40000004100 */
[C---:B------:R-:W-:Y:S01]  /*6cd0*/  FMUL R63, R78.reuse, R63 ;  /* 0x0000003f4e3f7220 */ /* 0x040fe20000400000 */
[----:B------:R1:W-:Y:S01]  /*6ce0*/  STS.128 [R182+0x400], R124 ;  /* 0x0004007cb6007388 */ /* 0x0003e20000000c00 */
[--C-:B------:R-:W-:Y:S02]  /*6cf0*/  HADD2.F32 R83, -RZ, R146.reuse.H0_H0 ;  /* 0x20000092ff537230 */ /* 0x100fe40000004100 */
[C---:B------:R-:W-:Y:S01]  /*6d00*/  FMUL R60, R78.reuse, R64 ;  /* 0x000000404e3c7220 */ /* 0x040fe20000400000 */
[----:B------:R-:W-:Y:S02]  /*6d10*/  HADD2.F32 R84, -RZ, R146.H1_H1 ;  /* 0x30000092ff547230 */ /* 0x000fe40000004100 */
[C---:B------:R-:W-:Y:S01]  /*6d20*/  FMUL R61, R78.reuse, R65 ;  /* 0x000000414e3d7220 */ /* 0x040fe20000400000 */
[--C-:B------:R-:W-:Y:S02]  /*6d30*/  HADD2.F32 R85, -RZ, R147.reuse.H0_H0 ;  /* 0x20000093ff557230 */ /* 0x100fe40000004100 */
[C---:B------:R-:W-:Y:S01]  /*6d40*/  FMUL R62, R78.reuse, R66 ;  /* 0x000000424e3e7220 */ /* 0x040fe20000400000 */
[----:B------:R-:W-:Y:S02]  /*6d50*/  HADD2.F32 R86, -RZ, R147.H1_H1 ;  /* 0x30000093ff567230 */ /* 0x000fe40000004100 */
[----:B------:R-:W-:Y:S01]  /*6d60*/  FFMA R63, R81, R82, R63 ;  /* 0x00000052513f7223 */ /* 0x000fe2000000003f */
[----:B------:R-:W-:Y:S01]  /*6d70*/  FMUL R67, R78, R67 ;  /* 0x000000434e437220 */ /* 0x000fe20000400000 */
[----:B------:R-:W-:Y:S01]  /*6d80*/  F2FP.F16.F32.PACK_AB R132, R49, R48 ;  /* 0x000000303184723e */ /* 0x000fe200000000ff */
[----:B------:R-:W-:Y:S01]  /*6d90*/  FFMA R60, R81, R83, R60 ;  /* 0x00000053513c7223 */ /* 0x000fe2000000003c */
[----:B------:R-:W-:Y:S01]  /*6da0*/  F2FP.F16.F32.PACK_AB R133, R55, R50 ;  /* 0x000000323785723e */ /* 0x000fe200000000ff */
[----:B------:R-:W-:Y:S01]  /*6db0*/  FFMA R61, R81, R84, R61 ;  /* 0x00000054513d7223 */ /* 0x000fe2000000003d */
[----:B------:R-:W-:Y:S01]  /*6dc0*/  F2FP.F16.F32.PACK_AB R134, R53, R52 ;  /* 0x000000343586723e */ /* 0x000fe200000000ff */
[----:B------:R-:W-:Y:S01]  /*6dd0*/  FFMA R62, R81, R85, R62 ;  /* 0x00000055513e7223 */ /* 0x000fe2000000003e */
[----:B------:R-:W-:Y:S01]  /*6de0*/  F2FP.F16.F32.PACK_AB R135, R59, R54 ;  /* 0x000000363b87723e */ /* 0x000fe200000000ff */
[----:B------:R-:W-:Y:S01]  /*6df0*/  FFMA R67, R81, R86, R67 ;  /* 0x0000005651437223 */ /* 0x000fe20000000043 */
[----:B------:R-:W-:Y:S02]  /*6e00*/  F2FP.F16.F32.PACK_AB R140, R57, R56 ;  /* 0x00000038398c723e */ /* 0x000fe400000000ff */
[----:B------:R-:W-:Y:S01]  /*6e10*/  F2FP.F16.F32.PACK_AB R141, R63, R58 ;  /* 0x0000003a3f8d723e */ /* 0x000fe200000000ff */
[----:B------:R1:W-:Y:S01]  /*6e20*/  STS.128 [R174+0x400], R132 ;  /* 0x00040084ae007388 */ /* 0x0003e20000000c00 */
[----:B------:R-:W-:Y:S02]  /*6e30*/  F2FP.F16.F32.PACK_AB R142, R61, R60 ;  /* 0x0000003c3d8e723e */ /* 0x000fe400000000ff */
[----:B------:R-:W-:Y:S05]  /*6e40*/  F2FP.F16.F32.PACK_AB R143, R67, R62 ;  /* 0x0000003e438f723e */ /* 0x000fea00000000ff */
[----:B------:R1:W-:Y:S01]  /*6e50*/  STS.128 [R181+0x400], R140 ;  /* 0x0004008cb5007388 */ /* 0x0003e20000000c00 */
[----:B------:R-:W-:Y:S01]  /*6e60*/  @!PT LDS RZ, [RZ] ;  /* 0x00000000fffff984 */ /* 0x000fe20000000800 */
[----:B------:R-:W-:Y:S01]  /*6e70*/  @!PT LDS RZ, [RZ] ;  /* 0x00000000fffff984 */ /* 0x000fe20000000800 */
[----:B------:R-:W-:Y:S01]  /*6e80*/  @!PT LDS RZ, [RZ] ;  /* 0x00000000fffff984 */ /* 0x000fe20000000800 */
[----:B------:R-:W-:Y:S01]  /*6e90*/  @!PT LDS RZ, [RZ] ;  /* 0x00000000fffff984 */ /* 0x000fe20000000800 */
[----:B------:R2:W-:Y:S07]  /*6ea0*/  MEMBAR.ALL.CTA ;  /* 0x0000000000007992 */ /* 0x0005ee0000008000 */
[----:B--2---:R-:W2:Y:S02]  /*6eb0*/  FENCE.VIEW.ASYNC.S ;  /* 0x00000000000073c6 */ /* 0x004ea40000000000 */
[----:B--2---:R-:W-:Y:S06]  /*6ec0*/  BAR.SYNC.DEFER_BLOCKING 0x1, 0x80 ;  /* 0x0042000000007b1d */ /* 0x004fec0000010000 */
[----:B------:R-:W-:Y:S05]  /*6ed0*/  @P0 BRA `(.L_x_100) ;  /* 0x0000000000280947 */ /* 0x000fea0003800000 */
[----:B------:R-:W-:Y:S02]  /*6ee0*/  UIADD3 UR4, UPT, UPT, UR36, 0x400, URZ ;  /* 0x0000040024047890 */ /* 0x000fe4000fffe0ff */
[----:B------:R-:W-:Y:S01]  /*6ef0*/  UIADD3 UR6, UP0, UPT, UR54, 0x680, URZ ;  /* 0x0000068036067890 */ /* 0x000fe2000ff1e0ff */
[----:B------:R-:W-:Y:S03]  /*6f00*/  UMOV UR43, UR52 ;  /* 0x00000034002b7c82 */ /* 0x000fe60008000000 */
[----:B------:R-:W-:Y:S01]  /*6f10*/  MOV R163, UR4 ;  /* 0x0000000400a37c02 */ /* 0x000fe20008000f00 */
[----:B------:R-:W-:Y:S03]  /*6f20*/  UIADD3.X UR7, UPT, UPT, URZ, UR55, URZ, UP0, !UPT ;  /* 0x00000037ff077290 */ /* 0x000fe600087fe4ff */
[----:B------:R-:W-:Y:S11]  /*6f30*/  R2UR UR40, R163 ;  /* 0x00000000a32872ca */ /* 0x000ff600000e0000 */
[----:B------:R-:W-:Y:S02]  /*6f40*/  @!UPT UIADD3 URZ, UPT, UPT, URZ, URZ, URZ ;  /* 0x000000fffffff290 */ /* 0x000fe4000fffe0ff */
[----:B------:R2:W-:Y:S01]  /*6f50*/  UTMASTG.3D [UR40], [UR6] ;  /* 0x00000028060073b5 */ /* 0x0005e20008010000 */
[----:B------:R0:W-:Y:S01]  /*6f60*/  UTMACMDFLUSH ;  /* 0x00000000000079b7 */ /* 0x0001e20000000000 */
[----:B--2---:R-:W-:Y:S04]  /*6f70*/  DEPBAR.LE SB0, 0x1 ;  /* 0x000080400000791a */ /* 0x004fe80000000000 */
.L_x_100:
[----:B------:R-:W-:Y:S05]  /*6f80*/  BSYNC.RECONVERGENT B0 ;  /* 0x0000000000007941 */ /* 0x000fea0003800200 */
.L_x_99:
[----:B------:R-:W-:Y:S01]  /*6f90*/  BAR.SYNC.DEFER_BLOCKING 0x1, 0x80 ;  /* 0x0042000000007b1d */ /* 0x000fe20000010000 */
[----:B------:R-:W-:Y:S01]  /*6fa0*/  ISETP.NE.AND P1, PT, R176, RZ, PT ;  /* 0x000000ffb000720c */ /* 0x000fe20003f25270 */
[----:B------:R-:W-:Y:S01]  /*6fb0*/  UISETP.NE.AND UP0, UPT, UR48, URZ, UPT ;  /* 0x000000ff3000728c */ /* 0x000fe2000bf05270 */
[----:B------:R-:W-:Y:S11]  /*6fc0*/  LEA R3, R101, UR36, 0x3 ;  /* 0x0000002465037c11 */ /* 0x000ff6000f8e18ff */
[----:B------:R-:W-:Y:S01]  /*6fd0*/  @P1 SHF.L.U32 R2, R167, 0x1f, RZ ;  /* 0x0000001fa7021819 */ /* 0x000fe200000006ff */
[----:B------:R-:W-:Y:S06]  /*6fe0*/  BRA.U !UP0, `(.L_x_101) ;  /* 0x0000000108247547 */ /* 0x000fec000b800000 */
[----:B------:R-:W-:Y:S01]  /*6ff0*/  IMAD.U32 R5, RZ, RZ, UR50 ;  /* 0x00000032ff057e24 */ /* 0x000fe2000f8e00ff */
[----:B------:R-:W-:Y:S01]  /*7000*/  MOV R0, UR37 ;  /* 0x0000002500007c02 */ /* 0x000fe20008000f00 */
[----:B------:R-:W-:Y:S03]  /*7010*/  UIADD3 UR50, UPT, UPT, UR50, 0x1, URZ ;  /* 0x0000000132327890 */ /* 0x000fe6000fffe0ff */
[----:B------:R-:W-:Y:S01]  /*7020*/  @P1 LEA R5, R5, UR36, 0x3 ;  /* 0x0000002405051c11 */ /* 0x000fe2000f8e18ff */
[----:B------:R-:W-:Y:S04]  /*7030*/  UISETP.NE.AND UP0, UPT, UR50, 0x4, UPT ;  /* 0x000000043200788c */ /* 0x000fe8000bf05270 */
[----:B------:R-:W-:Y:S01]  /*7040*/  @P1 VIADD R5, R5, 0x50 ;  /* 0x0000005005051836 */ /* 0x000fe20000000000 */
[----:B------:R-:W-:Y:S04]  /*7050*/  USEL UR50, UR50, URZ, UP0 ;  /* 0x000000ff32327287 */ /* 0x000fe80008000000 */
[----:B------:R-:W-:Y:S04]  /*7060*/  @P1 PRMT R0, R0, 0x654, R5 ;  /* 0x0000065400001816 */ /* 0x000fe80000000005 */
[----:B------:R2:W-:Y:S04]  /*7070*/  @P1 SYNCS.ARRIVE.TRANS64.RED.A1T0 RZ, [R0+URZ], RZ ;  /* 0x000000ff00ff19a7 */ /* 0x0005e800081004ff */
.L_x_101:
[----:B------:R-:W3:Y:S01]  /*7080*/  @P1 SYNCS.PHASECHK.TRANS64.TRYWAIT P0, [R3+URZ+0x30], R2 ;  /* 0x00003002030015a7 */ /* 0x000ee200080011ff */
[----:B------:R-:W-:Y:S01]  /*7090*/  BSSY B1, `(.L_x_102) ;  /* 0x000001f000017945 */ /* 0x000fe20003800000 */
[----:B---3--:R-:W-:Y:S03]  /*70a0*/  @P1 SEL R103, RZ, 0x1, !P0 ;  /* 0x00000001ff671807 */ /* 0x008fe60004000000 */
[----:B------:R-:W-:Y:S05]  /*70b0*/  @!P1 BRA `(.L_x_103) ;  /* 0x0000000000709947 */ /* 0x000fea0003800000 */
[----:B------:R-:W-:Y:S01]  /*70c0*/  ISETP.NE.AND P1, PT, R108, RZ, PT ;  /* 0x000000ff6c00720c */ /* 0x000fe20003f25270 */
[----:B------:R-:W-:Y:S01]  /*70d0*/  BSSY B0, `(.L_x_104) ;  /* 0x000000b000007945 */ /* 0x000fe20003800000 */
[----:B------:R-:W-:Y:S11]  /*70e0*/  ISETP.NE.AND P0, PT, R103, RZ, PT ;  /* 0x000000ff6700720c */ /* 0x000ff60003f05270 */
[----:B------:R-:W-:Y:S05]  /*70f0*/  @P1 IMAD R4, R101, 0x4000, R178 ;  /* 0x0000400065041824 */ /* 0x000fea00078e02b2 */
[----:B------:R-:W-:Y:S04]  /*7100*/  @P1 IADD3 R9, PT, PT, R4, UR36, RZ ;  /* 0x0000002404091c10 */ /* 0x000fe8000fffe0ff */
[----:B------:R-:W-:Y:S01]  /*7110*/  @P1 IADD3 R7, PT, PT, R102, R9, RZ ;  /* 0x0000000966071210 */ /* 0x000fe20007ffe0ff */
[--C-:B------:R-:W-:Y:S02]  /*7120*/  @P1 IMAD.IADD R5, R100, 0x1, R9.reuse ;  /* 0x0000000164051824 */ /* 0x100fe400078e0209 */
[----:B------:R-:W-:Y:S01]  /*7130*/  @P1 IMAD.IADD R2, R110, 0x1, R9 ;  /* 0x000000016e021824 */ /* 0x000fe200078e0209 */
[----:B------:R-:W-:Y:S06]  /*7140*/  @P0 BRA `(.L_x_105) ;  /* 0x00000000000c0947 */ /* 0x000fec0003800000 */
[----:B--2---:R-:W-:Y:S04]  /*7150*/  SHF.L.U32 R0, R167, 0x1f, RZ ;  /* 0x0000001fa7007819 */ /* 0x004fe800000006ff */
[----:B------:R-:W2:Y:S02]  /*7160*/  SYNCS.PHASECHK.TRANS64.TRYWAIT P0, [R3+URZ+0x30], R0 ;  /* 0x00003000030075a7 */ /* 0x000ea400080011ff */
[----:B--2---:R-:W-:Y:S05]  /*7170*/  @!P0 BRA `(.L_x_106) ;  /* 0x0000004400f48947 */ /* 0x004fea0003800000 */
.L_x_105:
[----:B------:R-:W-:Y:S05]  /*7180*/  BSYNC B0 ;  /* 0x0000000000007941 */ /* 0x000fea0003800000 */
.L_x_104:
[----:B------:R-:W-:Y:S01]  /*7190*/  ISETP.NE.AND P0, PT, R108, RZ, PT ;  /* 0x000000ff6c00720c */ /* 0x000fe20003f05270 */
[----:B------:R-:W-:Y:S11]  /*71a0*/  VIADD R101, R101, 0x1 ;  /* 0x0000000165657836 */ /* 0x000ff60000000000 */
[----:B------:R-:W-:Y:S01]  /*71b0*/  @!UPT UIADD3 URZ, UPT, UPT, URZ, URZ, URZ ;  /* 0x000000fffffff290 */ /* 0x000fe2000fffe0ff */
[----:B------:R3:W4:Y:S01]  /*71c0*/  @P0 LDS.128 R88, [R4+UR36+0x400] ;  /* 0x0004002404580984 */ /* 0x0007220008000c00 */
[--C-:B--2---:R-:W-:Y:S01]  /*71d0*/  @P0 IMAD.IADD R3, R102, 0x1, R5.reuse ;  /* 0x0000000166030824 */ /* 0x104fe200078e0205 */
[C---:B------:R-:W-:Y:S01]  /*71e0*/  @P0 IADD3 R0, PT, PT, R110.reuse, R7, RZ ;  /* 0x000000076e000210 */ /* 0x040fe20007ffe0ff */
[C---:B------:R-:W-:Y:S01]  /*71f0*/  @P0 IMAD.IADD R6, R110.reuse, 0x1, R5 ;  /* 0x000000016e060824 */ /* 0x040fe200078e0205 */
[----:B------:R3:W2:Y:S02]  /*7200*/  @P0 LDS.128 R96, [R2+0x400] ;  /* 0x0004000002600984 */ /* 0x0006a40000000c00 */
[----:B------:R-:W-:Y:S02]  /*7210*/  @P0 IADD3 R8, PT, PT, R110, R3, RZ ;  /* 0x000000036e080210 */ /* 0x000fe40007ffe0ff */
[----:B------:R3:W1:Y:S04]  /*7220*/  @P0 LDS.128 R104, [R7+0x400] ;  /* 0x0004000007680984 */ /* 0x0006680000000c00 */
[----:B------:R3:W1:Y:S04]  /*7230*/  @P0 LDS.128 R112, [R0+0x400] ;  /* 0x0004000000700984 */ /* 0x0006680000000c00 */
[----:B------:R3:W1:Y:S04]  /*7240*/  @P0 LDS.128 R120, [R5+0x400] ;  /* 0x0004000005780984 */ /* 0x0006680000000c00 */
[----:B------:R3:W1:Y:S04]  /*7250*/  @P0 LDS.128 R128, [R6+0x400] ;  /* 0x0004000006800984 */ /* 0x0006680000000c00 */
[----:B------:R3:W1:Y:S04]  /*7260*/  @P0 LDS.128 R136, [R3+0x400] ;  /* 0x0004000003880984 */ /* 0x0006680000000c00 */
[----:B------:R3:W1:Y:S02]  /*7270*/  @P0 LDS.128 R144, [R8+0x400] ;  /* 0x0004000008900984 */ /* 0x0006640000000c00 */
.L_x_103:
[----:B------:R-:W-:Y:S05]  /*7280*/  BSYNC B1 ;  /* 0x0000000000017941 */ /* 0x000fea0003800000 */
.L_x_102:
[----:B---3--:R-:W-:Y:S05]  /*7290*/  VIADD R3, R80, 0x40 ;  /* 0x0000004050037836 */ /* 0x008fea0000000000 */
[----:B------:R-:W-:Y:S04]  /*72a0*/  SHF.R.U32.HI R3, RZ, 0x15, R3 ;  /* 0x00000015ff037819 */ /* 0x000fe80000011603 */
[----:B------:R-:W-:Y:S11]  /*72b0*/  LOP3.LUT P0, RZ, R3, 0x3, R162, 0x48, !PT ;  /* 0x0000000303ff7812 */ /* 0x000ff600078048a2 */
[----:B------:R-:W-:Y:S02]  /*72c0*/  @!UPT UIADD3 URZ, UPT, UPT, URZ, URZ, URZ ;  /* 0x000000fffffff290 */ /* 0x000fe4000fffe0ff */
[----:B------:R-:W-:Y:S05]  /*72d0*/  @!P0 BRA `(.L_x_107) ;  /* 0x0000000000408947 */ /* 0x000fea0003800000 */
[----:B------:R-:W3:Y:S01]  /*72e0*/  LDCU.64 UR8, c[0x4][0x70] ;  /* 0x01000e00ff0877ac */ /* 0x000ee20008000a00 */
[----:B------:R-:W-:Y:S01]  /*72f0*/  MOV R3, 0x0 ;  /* 0x0000000000037802 */ /* 0x000fe20000000f00 */
[----:B------:R-:W-:Y:S02]  /*7300*/  HFMA2 R12, -RZ, RZ, 0, 5.9604644775390625e-08 ;  /* 0x00000001ff0c7431 */ /* 0x000fe400000001ff */
[----:B------:R-:W-:Y:S02]  /*7310*/  IMAD.MOV.U32 R8, RZ, RZ, 0x192 ;  /* 0x00000192ff087424 */ /* 0x000fe400078e00ff */
[----:B------:R-:W-:Y:S01]  /*7320*/  IMAD.MOV.U32 R13, RZ, RZ, RZ ;  /* 0x000000ffff0d7224 */ /* 0x000fe200078e00ff */
[----:B------:R-:W5:Y:S01]  /*7330*/  LDCU.64 UR6, c[0x4][0x78] ;  /* 0x01000f00ff0677ac */ /* 0x000f620008000a00 */
[----:B------:R-:W1:Y:S01]  /*7340*/  LDC.64 R2, c[0x4][R3] ;  /* 0x0100000003027b82 */ /* 0x000e620000000a00 */
[----:B------:R-:W2:Y:S01]  /*7350*/  LDCU.64 UR4, c[0x4][0x10] ;  /* 0x01000200ff0477ac */ /* 0x000ea20008000a00 */
[----:B---3--:R-:W-:Y:S01]  /*7360*/  MOV R5, UR9 ;  /* 0x0000000900057c02 */ /* 0x008fe20008000f00 */
[----:B------:R-:W-:Y:S01]  /*7370*/  IMAD.U32 R4, RZ, RZ, UR8 ;  /* 0x00000008ff047e24 */ /* 0x000fe2000f8e00ff */
[----:B-----5:R-:W-:Y:S01]  /*7380*/  MOV R7, UR7 ;  /* 0x0000000700077c02 */ /* 0x020fe20008000f00 */
[----:B------:R-:W-:Y:S01]  /*7390*/  IMAD.U32 R6, RZ, RZ, UR6 ;  /* 0x00000006ff067e24 */ /* 0x000fe2000f8e00ff */
[----:B--2---:R-:W-:Y:S01]  /*73a0*/  MOV R11, UR5 ;  /* 0x00000005000b7c02 */ /* 0x004fe20008000f00 */
[----:B------:R-:W-:Y:S02]  /*73b0*/  IMAD.U32 R10, RZ, RZ, UR4 ;  /* 0x00000004ff0a7e24 */ /* 0x000fe4000f8e00ff */
[----:B------:R-:W-:Y:S07]  /*73c0*/  LEPC R20, `(.L_x_107) ;  /* 0x000000001014794e */ /* 0x000fee0000000000 */
[----:B-1--4-:R-:W-:Y:S05]  /*73d0*/  CALL.ABS.NOINC R2 ;  /* 0x0000000002007343 */ /* 0x012fea0003c00000 */
.L_x_107:
[----:B------:R-:W-:Y:S05]  /*73e0*/  WARPSYNC.ALL ;  /* 0x0000000000007948 */ /* 0x000fea0003800000 */
[----:B------:R-:W-:Y:S01]  /*73f0*/  R2UR UR4, R80 ;  /* 0x00000000500472ca */ /* 0x000fe200000e0000 */
[--C-:B----4-:R-:W-:Y:S01]  /*7400*/  HADD2.F32 R82, -RZ, R88.reuse.H0_H0 ;  /* 0x20000058ff527230 */ /* 0x110fe20000004100 */
[----:B------:R-:W-:Y:S01]  /*7410*/  ISETP.NE.AND P6, PT, R176, RZ, PT ;  /* 0x000000ffb000720c */ /* 0x000fe20003fc5270 */
[----:B------:R-:W-:Y:S01]  /*7420*/  HADD2.F32 R83, -RZ, R88.H1_H1 ;  /* 0x30000058ff537230 */ /* 0x000fe20000004100 */
[----:B--2---:R-:W-:Y:S01]  /*7430*/  MOV R0, UR50 ;  /* 0x0000003200007c02 */ /* 0x004fe20008000f00 */
[--C-:B------:R-:W-:Y:S01]  /*7440*/  HADD2.F32 R84, -RZ, R89.reuse.H0_H0 ;  /* 0x20000059ff547230 */ /* 0x100fe20000004100 */
[----:B------:R-:W-:Y:S01]  /*7450*/  MOV R85, UR37 ;  /* 0x0000002500557c02 */ /* 0x000fe20008000f00 */
[----:B------:R-:W-:Y:S01]  /*7460*/  HADD2.F32 R86, -RZ, R89.H1_H1 ;  /* 0x30000059ff567230 */ /* 0x000fe20000004100 */
[----:B------:R-:W-:Y:S01]  /*7470*/  ISETP.NE.AND P0, PT, R170, RZ, PT ;  /* 0x000000ffaa00720c */ /* 0x000fe20003f05270 */
[----:B------:R-:W-:Y:S04]  /*7480*/  BSSY.RECONVERGENT B0, `(.L_x_108) ;  /* 0x00000fc000007945 */ /* 0x000fe80003800200 */
[----:B------:R-:W2:Y:S02]  /*7490*/  LDTM.x64 R4, tmem[UR4+0x40] ;  /* 0x00004004000479ee */ /* 0x000ea40008340000 */
[----:B------:R-:W-:Y:S04]  /*74a0*/  @P6 LEA R0, R0, UR36, 0x3 ;  /* 0x0000002400006c11 */ /* 0x000fe8000f8e18ff */
[----:B------:R-:W-:Y:S04]  /*74b0*/  @P6 IADD3 R0, PT, PT, R0, 0x50, RZ ;  /* 0x0000005000006810 */ /* 0x000fe80007ffe0ff */
[----:B------:R-:W-:Y:S01]  /*74c0*/  @P6 PRMT R85, R85, 0x654, R0 ;  /* 0x0000065455556816 */ /* 0x000fe20000000000 */
[C---:B--2---:R-:W-:Y:S01]  /*74d0*/  FMUL R0, R78.reuse, R4 ;  /* 0x000000044e007220 */ /* 0x044fe20000400000 */
[C---:B------:R-:W-:Y:S01]  /*74e0*/  FMUL R2, R78.reuse, R5 ;  /* 0x000000054e027220 */ /* 0x040fe20000400000 */
[C---:B------:R-:W-:Y:S01]  /*74f0*/  FMUL R3, R78.reuse, R6 ;  /* 0x000000064e037220 */ /* 0x040fe20000400000 */
[C---:B------:R-:W-:Y:S01]  /*7500*/  FMUL R7, R78.reuse, R7 ;  /* 0x000000074e077220 */ /* 0x040fe20000400000 */
[C---:B------:R-:W-:Y:S01]  /*7510*/  FFMA R0, R81.reuse, R82, R0 ;  /* 0x0000005251007223 */ /* 0x040fe20000000000 */
[C---:B------:R-:W-:Y:S01]  /*7520*/  FFMA R2, R81.reuse, R83, R2 ;  /* 0x0000005351027223 */ /* 0x040fe20000000002 */
[--C-:B------:R-:W-:Y:S02]  /*7530*/  HADD2.F32 R83, -RZ, R90.reuse.H0_H0 ;  /* 0x2000005aff537230 */ /* 0x100fe40000004100 */
[C---:B------:R-:W-:Y:S01]  /*7540*/  FFMA R3, R81.reuse, R84, R3 ;  /* 0x0000005451037223 */ /* 0x040fe20000000003 */
[----:B------:R-:W-:Y:S01]  /*7550*/  FFMA R7, R81, R86, R7 ;  /* 0x0000005651077223 */ /* 0x000fe20000000007 */
[----:B------:R-:W-:Y:S01]  /*7560*/  FMUL R4, R78, R8 ;  /* 0x000000084e047220 */ /* 0x000fe20000400000 */
[----:B-1----:R-:W-:Y:S01]  /*7570*/  F2FP.F16.F32.PACK_AB R92, R2, R0 ;  /* 0x00000000025c723e */ /* 0x002fe200000000ff */
[----:B------:R-:W-:Y:S02]  /*7580*/  HADD2.F32 R82, -RZ, R90.H1_H1 ;  /* 0x3000005aff527230 */ /* 0x000fe40000004100 */
[C---:B------:R-:W-:Y:S01]  /*7590*/  FMUL R5, R78.reuse, R9 ;  /* 0x000000094e057220 */ /* 0x040fe20000400000 */
[----:B------:R-:W-:Y:S01]  /*75a0*/  F2FP.F16.F32.PACK_AB R93, R7, R3 ;  /* 0x00000003075d723e */ /* 0x000fe200000000ff */
        /* <DEDUP_REMOVED lines=19> */
[----:B------:R1:W-:Y:S01]  /*76e0*/  STS.128 [R178+UR36+0x4400], R92 ;  /* 0x0044005cb2007988 */ /* 0x0003e20008000c24 */
        /* <DEDUP_REMOVED lines=8> */
[C---:B------:R-:W-:Y:S01]  /*7770*/  FMUL R14, R78.reuse, R18 ;  /* 0x000000124e0e7220 */ /* 0x040fe20000400000 */
[----:B------:R-:W-:Y:S01]  /*7780*/  F2FP.F16.F32.PACK_AB R117, R15, R10 ;  /* 0x0000000a0f75723e */ /* 0x000fe200000000ff */
[C---:B------:R-:W-:Y:S01]  /*7790*/  FFMA R12, R81.reuse, R3, R12 ;  /* 0x00000003510c7223 */ /* 0x040fe2000000000c */
[--C-:B------:R-:W-:Y:S02]  /*77a0*/  HADD2.F32 R3, -RZ, R99.reuse.H0_H0 ;  /* 0x20000063ff037230 */ /* 0x100fe40000004100 */
[C---:B------:R-:W-:Y:S01]  /*77b0*/  FFMA R13, R81.reuse, R0, R13 ;  /* 0x00000000510d7223 */ /* 0x040fe2000000000d */
[----:B------:R-:W-:Y:S02]  /*77c0*/  HADD2.F32 R2, -RZ, R99.H1_H1 ;  /* 0x30000063ff027230 */ /* 0x000fe40000004100 */
[C---:B------:R-:W-:Y:S01]  /*77d0*/  FMUL R19, R78.reuse, R19 ;  /* 0x000000134e137220 */ /* 0x040fe20000400000 */
[--C-:B------:R-:W-:Y:S02]  /*77e0*/  HADD2.F32 R83, -RZ, R104.reuse.H0_H0 ;  /* 0x20000068ff537230 */ /* 0x100fe40000004100 */
[----:B------:R-:W-:Y:S01]  /*77f0*/  FFMA R14, R81, R3, R14 ;  /* 0x00000003510e7223 */ /* 0x000fe2000000000e */
[----:B------:R-:W-:Y:S01]  /*7800*/  F2FP.F16.F32.PACK_AB R118, R13, R12 ;  /* 0x0000000c0d76723e */ /* 0x000fe200000000ff */
        /* <DEDUP_REMOVED lines=38> */
[C---:B------:R-:W-:Y:S01]  /*7a70*/  FMUL R31, R78.reuse, R31 ;  /* 0x0000001f4e1f7220 */ /* 0x040fe20000400000 */
[----:B------:R3:W-:Y:S01]  /*7a80*/  STS.128 [R177+0x4400], R124 ;  /* 0x0044007cb1007388 */ /* 0x0007e20000000c00 */
[--C-:B------:R-:W-:Y:S02]  /*7a90*/  HADD2.F32 R3, -RZ, R114.reuse.H0_H0 ;  /* 0x20000072ff037230 */ /* 0x100fe40000004100 */
[----:B------:R-:W-:Y:S01]  /*7aa0*/  FFMA R26, R81, R0, R26 ;  /* 0x00000000511a7223 */ /* 0x000fe2000000001a */
[----:B------:R-:W-:Y:S01]  /*7ab0*/  HADD2.F32 R0, -RZ, R113.H1_H1 ;  /* 0x30000071ff007230 */ /* 0x000fe20000004100 */
[----:B------:R-:W-:Y:S01]  /*7ac0*/  F2FP.F16.F32.PACK_AB R132, R25, R24 ;  /* 0x000000181984723e */ /* 0x000fe200000000ff */
[C---:B------:R-:W-:Y:S01]  /*7ad0*/  FMUL R28, R78.reuse, R32 ;  /* 0x000000204e1c7220 */ /* 0x040fe20000400000 */
[----:B------:R-:W-:Y:S02]  /*7ae0*/  HADD2.F32 R2, -RZ, R114.H1_H1 ;  /* 0x30000072ff027230 */ /* 0x000fe40000004100 */
[C---:B------:R-:W-:Y:S01]  /*7af0*/  FMUL R29, R78.reuse, R33 ;  /* 0x000000214e1d7220 */ /* 0x040fe20000400000 */
[--C-:B------:R-:W-:Y:S02]  /*7b00*/  HADD2.F32 R83, -RZ, R115.reuse.H0_H0 ;  /* 0x20000073ff537230 */ /* 0x100fe40000004100 */
[C---:B------:R-:W-:Y:S01]  /*7b10*/  FFMA R31, R81.reuse, R0, R31 ;  /* 0x00000000511f7223 */ /* 0x040fe2000000001f */
[C---:B------:R-:W-:Y:S01]  /*7b20*/  FFMA R28, R81.reuse, R3, R28 ;  /* 0x00000003511c7223 */ /* 0x040fe2000000001c */
[----:B------:R-:W-:Y:S01]  /*7b30*/  FFMA R29, R81, R2, R29 ;  /* 0x00000002511d7223 */ /* 0x000fe2000000001d */
[C---:B------:R-:W-:Y:S01]  /*7b40*/  FMUL R30, R78.reuse, R34 ;  /* 0x000000224e1e7220 */ /* 0x040fe20000400000 */
[----:B------:R-:W-:Y:S01]  /*7b50*/  HADD2.F32 R82, -RZ, R115.H1_H1 ;  /* 0x30000073ff527230 */ /* 0x000fe20000004100 */
[----:B------:R-:W-:Y:S01]  /*7b60*/  F2FP.F16.F32.PACK_AB R133, R31, R26 ;  /* 0x0000001a1f85723e */ /* 0x000fe200000000ff */
        /* <DEDUP_REMOVED lines=16> */
[----:B-1----:R-:W-:Y:S01]  /*7c70*/  F2FP.F16.F32.PACK_AB R92, R33, R32 ;  /* 0x00000020215c723e */ /* 0x002fe200000000ff */
        /* <DEDUP_REMOVED lines=42> */
[--C-:B------:R-:W-:Y:S02]  /*7f20*/  HADD2.F32 R3, -RZ, R136.reuse.H0_H0 ;  /* 0x20000088ff037230 */ /* 0x100fe40000004100 */
[C---:B------:R-:W-:Y:S01]  /*7f30*/  FFMA R46, R81.reuse, R83, R46 ;  /* 0x00000053512e7223 */ /* 0x040fe2000000002e */
[C---:B------:R-:W-:Y:S01]  /*7f40*/  FMUL R48, R78.reuse, R52 ;  /* 0x000000344e307220 */ /* 0x040fe20000400000 */
        /* <DEDUP_REMOVED lines=17> */
[C---:B------:R-:W-:Y:S01]  /*8060*/  FFMA R52, R81.reuse, R0, R52 ;  /* 0x0000000051347223 */ /* 0x040fe20000000034 */
[C---:B------:R-:W-:Y:S01]  /*8070*/  FFMA R53, R81.reuse, R2, R53 ;  /* 0x0000000251357223 */ /* 0x040fe20000000035 */
[----:B------:R-:W-:Y:S02]  /*8080*/  HADD2.F32 R0, -RZ, R139.H1_H1 ;  /* 0x3000008bff007230 */ /* 0x000fe40000004100 */
[----:B------:R-:W-:Y:S01]  /*8090*/  FFMA R54, R81, R3, R54 ;  /* 0x0000000351367223 */ /* 0x000fe20000000036 */
[C---:B------:R-:W-:Y:S01]  /*80a0*/  FMUL R59, R78.reuse, R59 ;  /* 0x0000003b4e3b7220 */ /* 0x040fe20000400000 */
[--C-:B------:R-:W-:Y:S02]  /*80b0*/  HADD2.F32 R3, -RZ, R144.reuse.H0_H0 ;  /* 0x20000090ff037230 */ /* 0x100fe40000004100 */
[C---:B------:R-:W-:Y:S01]  /*80c0*/  FMUL R56, R78.reuse, R60 ;  /* 0x0000003c4e387220 */ /* 0x040fe20000400000 */
[----:B------:R-:W-:Y:S02]  /*80d0*/  HADD2.F32 R2, -RZ, R144.H1_H1 ;  /* 0x30000090ff027230 */ /* 0x000fe40000004100 */
[C---:B------:R-:W-:Y:S01]  /*80e0*/  FMUL R57, R78.reuse, R61 ;  /* 0x0000003d4e397220 */ /* 0x040fe20000400000 */
[--C-:B------:R-:W-:Y:S01]  /*80f0*/  HADD2.F32 R83, -RZ, R145.reuse.H0_H0 ;  /* 0x20000091ff537230 */ /* 0x100fe20000004100 */
[----:B------:R-:W-:Y:S01]  /*8100*/  F2FP.F16.F32.PACK_AB R118, R45, R44 ;  /* 0x0000002c2d76723e */ /* 0x000fe200000000ff */
[C---:B------:R-:W-:Y:S01]  /*8110*/  FMUL R58, R78.reuse, R62 ;  /* 0x0000003e4e3a7220 */ /* 0x040fe20000400000 */
[----:B------:R-:W-:Y:S01]  /*8120*/  F2FP.F16.F32.PACK_AB R119, R51, R46 ;  /* 0x0000002e3377723e */ /* 0x000fe200000000ff */
[C---:B------:R-:W-:Y:S01]  /*8130*/  FFMA R59, R81.reuse, R0, R59 ;  /* 0x00000000513b7223 */ /* 0x040fe2000000003b */
[C---:B------:R-:W-:Y:S01]  /*8140*/  FFMA R56, R81.reuse, R3, R56 ;  /* 0x0000000351387223 */ /* 0x040fe20000000038 */
[----:B------:R-:W-:Y:S02]  /*8150*/  HADD2.F32 R0, -RZ, R145.H1_H1 ;  /* 0x30000091ff007230 */ /* 0x000fe40000004100 */
[C---:B------:R-:W-:Y:S01]  /*8160*/  FFMA R57, R81.reuse, R2, R57 ;  /* 0x0000000251397223 */ /* 0x040fe20000000039 */
[----:B------:R1:W-:Y:S01]  /*8170*/  STS.128 [R182+0x4400], R116 ;  /* 0x00440074b6007388 */ /* 0x0003e20000000c00 */
[C---:B------:R-:W-:Y:S01]  /*8180*/  FMUL R63, R78.reuse, R63 ;  /* 0x0000003f4e3f7220 */ /* 0x040fe20000400000 */
[--C-:B------:R-:W-:Y:S02]  /*8190*/  HADD2.F32 R3, -RZ, R146.reuse.H0_H0 ;  /* 0x20000092ff037230 */ /* 0x100fe40000004100 */
[C---:B------:R-:W-:Y:S01]  /*81a0*/  FFMA R58, R81.reuse, R83, R58 ;  /* 0x00000053513a7223 */ /* 0x040fe2000000003a */
        /* <DEDUP_REMOVED lines=8> */
[----:B---3--:R-:W-:Y:S01]  /*8230*/  F2FP.F16.F32.PACK_AB R124, R49, R48 ;  /* 0x00000030317c723e */ /* 0x008fe200000000ff */
[----:B------:R-:W-:Y:S01]  /*8240*/  FFMA R60, R81, R3, R60 ;  /* 0x00000003513c7223 */ /* 0x000fe2000000003c */
[----:B------:R-:W-:Y:S01]  /*8250*/  F2FP.F16.F32.PACK_AB R125, R55, R50 ;  /* 0x00000032377d723e */ /* 0x000fe200000000ff */
[----:B------:R-:W-:Y:S01]  /*8260*/  FFMA R61, R81, R2, R61 ;  /* 0x00000002513d7223 */ /* 0x000fe2000000003d */
[----:B------:R-:W-:Y:S01]  /*8270*/  F2FP.F16.F32.PACK_AB R126, R53, R52 ;  /* 0x00000034357e723e */ /* 0x000fe200000000ff */
[----:B------:R-:W-:Y:S01]  /*8280*/  FFMA R62, R81, R83, R62 ;  /* 0x00000053513e7223 */ /* 0x000fe2000000003e */
[----:B------:R-:W-:Y:S01]  /*8290*/  F2FP.F16.F32.PACK_AB R127, R59, R54 ;  /* 0x000000363b7f723e */ /* 0x000fe200000000ff */
[----:B------:R-:W-:Y:S01]  /*82a0*/  FFMA R67, R81, R82, R67 ;  /* 0x0000005251437223 */ /* 0x000fe20000000043 */
[----:B----4-:R-:W-:Y:S02]  /*82b0*/  F2FP.F16.F32.PACK_AB R132, R57, R56 ;  /* 0x000000383984723e */ /* 0x010fe400000000ff */
[----:B------:R-:W-:Y:S01]  /*82c0*/  F2FP.F16.F32.PACK_AB R133, R63, R58 ;  /* 0x0000003a3f85723e */ /* 0x000fe200000000ff */
[----:B------:R1:W-:Y:S01]  /*82d0*/  STS.128 [R174+0x4400], R124 ;  /* 0x0044007cae007388 */ /* 0x0003e20000000c00 */
[----:B------:R-:W-:Y:S02]  /*82e0*/  F2FP.F16.F32.PACK_AB R134, R61, R60 ;  /* 0x0000003c3d86723e */ /* 0x000fe400000000ff */
[----:B------:R-:W-:Y:S02]  /*82f0*/  F2FP.F16.F32.PACK_AB R135, R67, R62 ;  /* 0x0000003e4387723e */ /* 0x000fe400000000ff */
[----:B------:R-:W-:Y:S02]  /*8300*/  LEA R0, R101, UR36, 0x3 ;  /* 0x0000002465007c11 */ /* 0x000fe4000f8e18ff */
[----:B------:R-:W-:Y:S01]  /*8310*/  @P6 SHF.L.U32 R3, R167, 0x1f, RZ ;  /* 0x0000001fa7036819 */ /* 0x000fe200000006ff */
        /* <DEDUP_REMOVED lines=9> */
[----:B------:R-:W-:Y:S02]  /*83b0*/  UIADD3 UR8, UP0, UPT, UR54, 0x680, URZ ;  /* 0x0000068036087890 */ /* 0x000fe4000ff1e0ff */
[----:B------:R-:W-:Y:S02]  /*83c0*/  UIADD3 UR5, UPT, UPT, UR41, 0x40, URZ ;  /* 0x0000004029057890 */ /* 0x000fe4000fffe0ff */
[----:B------:R-:W-:Y:S02]  /*83d0*/  UIADD3 UR4, UPT, UPT, UR36, 0x4400, URZ ;  /* 0x0000440024047890 */ /* 0x000fe4000fffe0ff */
[----:B------:R-:W-:Y:S01]  /*83e0*/  UIADD3.X UR9, UPT, UPT, URZ, UR55, URZ, UP0, !UPT ;  /* 0x00000037ff097290 */ /* 0x000fe200087fe4ff */
[----:B------:R-:W-:Y:S01]  /*83f0*/  UMOV UR6, UR42 ;  /* 0x0000002a00067c82 */ /* 0x000fe20008000000 */
[----:B------:R-:W-:Y:S07]  /*8400*/  UMOV UR7, UR52 ;  /* 0x0000003400077c82 */ /* 0x000fee0008000000 */
[----:B------:R2:W-:Y:S01]  /*8410*/  UTMASTG.3D [UR4], [UR8] ;  /* 0x00000004080073b5 */ /* 0x0005e20008010000 */
[----:B------:R0:W-:Y:S01]  /*8420*/  UTMACMDFLUSH ;  /* 0x00000000000079b7 */ /* 0x0001e20000000000 */
[----:B--2---:R-:W-:Y:S04]  /*8430*/  DEPBAR.LE SB0, 0x1 ;  /* 0x000080400000791a */ /* 0x004fe80000000000 */
.L_x_109:
[----:B------:R-:W-:Y:S05]  /*8440*/  BSYNC.RECONVERGENT B0 ;  /* 0x0000000000007941 */ /* 0x000fea0003800200 */
.L_x_108:
[----:B------:R-:W-:Y:S01]  /*8450*/  BAR.SYNC.DEFER_BLOCKING 0x1, 0x80 ;  /* 0x0042000000007b1d */ /* 0x000fe20000010000 */
[----:B------:R-:W-:Y:S04]  /*8460*/  UIADD3 UR40, UPT, UPT, UR50, 0x1, URZ ;  /* 0x0000000132287890 */ /* 0x000fe8000fffe0ff */
[----:B------:R-:W-:Y:S04]  /*8470*/  UISETP.NE.AND UP0, UPT, UR40, 0x4, UPT ;  /* 0x000000042800788c */ /* 0x000fe8000bf05270 */
[----:B------:R-:W-:Y:S01]  /*8480*/  USEL UR40, UR40, URZ, UP0 ;  /* 0x000000ff28287287 */ /* 0x000fe20008000000 */
[----:B------:R2:W-:Y:S01]  /*8490*/  @P6 SYNCS.ARRIVE.TRANS64.RED.A1T0 RZ, [R85+URZ], RZ ;  /* 0x000000ff55ff69a7 */ /* 0x0005e200081004ff */
[----:B------:R-:W-:Y:S01]  /*84a0*/  BSSY B1, `(.L_x_110) ;  /* 0x0000020000017945 */ /* 0x000fe20003800000 */
[----:B------:R-:W3:Y:S02]  /*84b0*/  @P6 SYNCS.PHASECHK.TRANS64.TRYWAIT P0, [R0+URZ+0x30], R3 ;  /* 0x00003003000065a7 */ /* 0x000ee400080011ff */
[----:B---3--:R-:W-:Y:S01]  /*84c0*/  @P6 SEL R103, RZ, 0x1, !P0 ;  /* 0x00000001ff676807 */ /* 0x008fe20004000000 */
[----:B--2---:R-:W-:Y:S06]  /*84d0*/  @!P6 BRA `(.L_x_111) ;  /* 0x000000000070e947 */ /* 0x004fec0003800000 */
        /* <DEDUP_REMOVED lines=9> */
[----:B------:R-:W-:Y:S04]  /*8570*/  SHF.L.U32 R7, R167, 0x1f, RZ ;  /* 0x0000001fa7077819 */ /* 0x000fe800000006ff */
[----:B------:R-:W2:Y:S02]  /*8580*/  SYNCS.PHASECHK.TRANS64.TRYWAIT P0, [R0+URZ+0x30], R7 ;  /* 0x00003007000075a7 */ /* 0x000ea400080011ff */
[----:B--2---:R-:W-:Y:S05]  /*8590*/  @!P0 BRA `(.L_x_114) ;  /* 0x0000003400008947 */ /* 0x004fea0003800000 */
.L_x_113:
[----:B------:R-:W-:Y:S05]  /*85a0*/  BSYNC B0 ;  /* 0x0000000000007941 */ /* 0x000fea0003800000 */
.L_x_112:
        /* <DEDUP_REMOVED lines=15> */
.L_x_111:
[----:B------:R-:W-:Y:S05]  /*86a0*/  BSYNC B1 ;  /* 0x0000000000017941 */ /* 0x000fea0003800000 */
.L_x_110:
        /* <DEDUP_REMOVED lines=21> */
.L_x_115:
[----:B------:R-:W-:Y:S05]  /*8800*/  WARPSYNC.ALL ;  /* 0x0000000000007948 */ /* 0x000fea0003800000 */
[----:B------:R-:W-:Y:S01]  /*8810*/  R2UR UR4, R80 ;  /* 0x00000000500472ca */ /* 0x000fe200000e0000 */
[--C-:B----4-:R-:W-:Y:S01]  /*8820*/  HADD2.F32 R82, -RZ, R88.reuse.H0_H0 ;  /* 0x20000058ff527230 */ /* 0x110fe20000004100 */
[----:B------:R-:W-:Y:S01]  /*8830*/  ISETP.NE.AND P6, PT, R176, RZ, PT ;  /* 0x000000ffb000720c */ /* 0x000fe20003fc5270 */
[----:B------:R-:W-:Y:S01]  /*8840*/  HADD2.F32 R83, -RZ, R88.H1_H1 ;  /* 0x30000058ff537230 */ /* 0x000fe20000004100 */
[----:B------:R-:W-:Y:S01]  /*8850*/  MOV R3, UR40 ;  /* 0x0000002800037c02 */ /* 0x000fe20008000f00 */
[----:B------:R-:W-:Y:S01]  /*8860*/  BSSY.RECONVERGENT B0, `(.L_x_116) ;  /* 0x0000100000007945 */ /* 0x000fe20003800200 */
[----:B------:R-:W-:Y:S02]  /*8870*/  MOV R84, UR37 ;  /* 0x0000002500547c02 */ /* 0x000fe40008000f00 */
[----:B------:R-:W-:Y:S05]  /*8880*/  ISETP.NE.AND P0, PT, R170, RZ, PT ;  /* 0x000000ffaa00720c */ /* 0x000fea0003f05270 */
[----:B------:R-:W3:Y:S02]  /*8890*/  LDTM.x64 R4, tmem[UR4+0x80] ;  /* 0x00008004000479ee */ /* 0x000ee40008340000 */
[----:B------:R-:W-:Y:S04]  /*88a0*/  @P6 LEA R3, R3, UR36, 0x3 ;  /* 0x0000002403036c11 */ /* 0x000fe8000f8e18ff */
[----:B------:R-:W-:Y:S04]  /*88b0*/  @P6 IADD3 R3, PT, PT, R3, 0x50, RZ ;  /* 0x0000005003036810 */ /* 0x000fe80007ffe0ff */
[----:B------:R-:W-:Y:S01]  /*88c0*/  @P6 PRMT R84, R84, 0x654, R3 ;  /* 0x0000065454546816 */ /* 0x000fe20000000003 */
[C---:B---3--:R-:W-:Y:S01]  /*88d0*/  FMUL R0, R78.reuse, R4 ;  /* 0x000000044e007220 */ /* 0x048fe20000400000 */
[C---:B------:R-:W-:Y:S01]  /*88e0*/  FMUL R3, R78.reuse, R6 ;  /* 0x000000064e037220 */ /* 0x040fe20000400000 */
[C---:B------:R-:W-:Y:S01]  /*88f0*/  FMUL R4, R78.reuse, R8 ;  /* 0x000000084e047220 */ /* 0x040fe20000400000 */
[C---:B------:R-:W-:Y:S01]  /*8900*/  FMUL R6, R78.reuse, R10 ;  /* 0x0000000a4e067220 */ /* 0x040fe20000400000 */
[C---:B------:R-:W-:Y:S01]  /*8910*/  FFMA R0, R81.reuse, R82, R0 ;  /* 0x0000005251007223 */ /* 0x040fe20000000000 */
[C---:B------:R-:W-:Y:S01]  /*8920*/  FMUL R8, R78.reuse, R12 ;  /* 0x0000000c4e087220 */ /* 0x040fe20000400000 */
        /* <DEDUP_REMOVED lines=38> */
[--C-:B------:R-:W-:Y:S02]  /*8b90*/  HADD2.F32 R64, -RZ, R89.reuse.H0_H0 ;  /* 0x20000059ff407230 */ /* 0x100fe40000004100 */
[C---:B------:R-:W-:Y:S01]  /*8ba0*/  FMUL R49, R78.reuse, R53 ;  /* 0x000000354e317220 */ /* 0x040fe20000400000 */
[C---:B------:R-:W-:Y:S01]  /*8bb0*/  FMUL R62, R78.reuse, R66 ;  /* 0x000000424e3e7220 */ /* 0x040fe20000400000 */
[----:B------:R-:W-:Y:S02]  /*8bc0*/  HADD2.F32 R66, -RZ, R89.H1_H1 ;  /* 0x30000059ff427230 */ /* 0x000fe40000004100 */
[C---:B------:R-:W-:Y:S01]  /*8bd0*/  FMUL R53, R78.reuse, R57 ;  /* 0x000000394e357220 */ /* 0x040fe20000400000 */
[C---:B------:R-:W-:Y:S01]  /*8be0*/  FMUL R7, R78.reuse, R7 ;  /* 0x000000074e077220 */ /* 0x040fe20000400000 */
[C---:B------:R-:W-:Y:S01]  /*8bf0*/  FMUL R57, R78.reuse, R61 ;  /* 0x0000003d4e397220 */ /* 0x040fe20000400000 */
[----:B------:R-:W-:Y:S01]  /*8c00*/  FMUL R61, R78, R65 ;  /* 0x000000414e3d7220 */ /* 0x000fe20000400000 */
[--C-:B------:R-:W-:Y:S02]  /*8c10*/  HADD2.F32 R65, -RZ, R90.reuse.H0_H0 ;  /* 0x2000005aff417230 */ /* 0x100fe40000004100 */
[C---:B------:R-:W-:Y:S01]  /*8c20*/  FFMA R2, R81.reuse, R83, R2 ;  /* 0x0000005351027223 */ /* 0x040fe20000000002 */
[C---:B------:R-:W-:Y:S01]  /*8c30*/  FFMA R3, R81.reuse, R64, R3 ;  /* 0x0000004051037223 */ /* 0x040fe20000000003 */
[----:B------:R-:W-:Y:S02]  /*8c40*/  HADD2.F32 R64, -RZ, R90.H1_H1 ;  /* 0x3000005aff407230 */ /* 0x000fe40000004100 */
[C---:B------:R-:W-:Y:S01]  /*8c50*/  FFMA R7, R81.reuse, R66, R7 ;  /* 0x0000004251077223 */ /* 0x040fe20000000007 */
[----:B------:R-:W-:Y:S01]  /*8c60*/  FFMA R4, R81, R65, R4 ;  /* 0x0000004151047223 */ /* 0x000fe20000000004 */
[--C-:B------:R-:W-:Y:S01]  /*8c70*/  HADD2.F32 R65, -RZ, R91.reuse.H0_H0 ;  /* 0x2000005bff417230 */ /* 0x100fe20000004100 */
[----:B-1----:R-:W-:Y:S01]  /*8c80*/  F2FP.F16.F32.PACK_AB R92, R2, R0 ;  /* 0x00000000025c723e */ /* 0x002fe200000000ff */
[----:B------:R-:W-:Y:S01]  /*8c90*/  HADD2.F32 R0, -RZ, R91.H1_H1 ;  /* 0x3000005bff007230 */ /* 0x000fe20000004100 */
[----:B------:R-:W-:Y:S01]  /*8ca0*/  F2FP.F16.F32.PACK_AB R93, R7, R3 ;  /* 0x00000003075d723e */ /* 0x000fe200000000ff */
[--C-:B--2---:R-:W-:Y:S02]  /*8cb0*/  HADD2.F32 R3, -RZ, R96.reuse.H0_H0 ;  /* 0x20000060ff037230 */ /* 0x104fe40000004100 */
[C---:B------:R-:W-:Y:S01]  /*8cc0*/  FMUL R11, R78.reuse, R11 ;  /* 0x0000000b4e0b7220 */ /* 0x040fe20000400000 */
[----:B------:R-:W-:Y:S02]  /*8cd0*/  HADD2.F32 R2, -RZ, R96.H1_H1 ;  /* 0x30000060ff027230 */ /* 0x000fe40000004100 */
[C---:B------:R-:W-:Y:S01]  /*8ce0*/  FFMA R5, R81.reuse, R64, R5 ;  /* 0x0000004051057223 */ /* 0x040fe20000000005 */
[C---:B------:R-:W-:Y:S01]  /*8cf0*/  FFMA R6, R81.reuse, R65, R6 ;  /* 0x0000004151067223 */ /* 0x040fe20000000006 */
[C---:B------:R-:W-:Y:S01]  /*8d00*/  FFMA R11, R81.reuse, R0, R11 ;  /* 0x00000000510b7223 */ /* 0x040fe2000000000b */
[--C-:B------:R-:W-:Y:S02]  /*8d10*/  HADD2.F32 R0, -RZ, R97.reuse.H0_H0 ;  /* 0x20000061ff007230 */ /* 0x100fe40000004100 */
[C---:B------:R-:W-:Y:S01]  /*8d20*/  FFMA R8, R81.reuse, R3, R8 ;  /* 0x0000000351087223 */ /* 0x040fe20000000008 */
[--C-:B------:R-:W-:Y:S02]  /*8d30*/  HADD2.F32 R3, -RZ, R98.reuse.H0_H0 ;  /* 0x20000062ff037230 */ /* 0x100fe40000004100 */
[C---:B------:R-:W-:Y:S01]  /*8d40*/  FFMA R9, R81.reuse, R2, R9 ;  /* 0x0000000251097223 */ /* 0x040fe20000000009 */
[----:B------:R-:W-:Y:S02]  /*8d50*/  HADD2.F32 R2, -RZ, R97.H1_H1 ;  /* 0x30000061ff027230 */ /* 0x000fe40000004100 */
[C---:B------:R-:W-:Y:S01]  /*8d60*/  FMUL R15, R78.reuse, R15 ;  /* 0x0000000f4e0f7220 */ /* 0x040fe20000400000 */
[----:B------:R-:W-:Y:S01]  /*8d70*/  FFMA R10, R81, R0, R10 ;  /* 0x00000000510a7223 */ /* 0x000fe2000000000a */
[----:B------:R-:W-:Y:S01]  /*8d80*/  HADD2.F32 R0, -RZ, R98.H1_H1 ;  /* 0x30000062ff007230 */ /* 0x000fe20000004100 */
[----:B------:R-:W-:Y:S01]  /*8d90*/  F2FP.F16.F32.PACK_AB R94, R5, R4 ;  /* 0x00000004055e723e */ /* 0x000fe200000000ff */
[--C-:B------:R-:W-:Y:S02]  /*8da0*/  HADD2.F32 R5, -RZ, R104.reuse.H0_H0 ;  /* 0x20000068ff057230 */ /* 0x100fe40000004100 */
[C---:B------:R-:W-:Y:S01]  /*8db0*/  FFMA R15, R81.reuse, R2, R15 ;  /* 0x00000002510f7223 */ /* 0x040fe2000000000f */
[--C-:B------:R-:W-:Y:S02]  /*8dc0*/  HADD2.F32 R2, -RZ, R99.reuse.H1_H1 ;  /* 0x30000063ff027230 */ /* 0x100fe40000004100 */
[C---:B------:R-:W-:Y:S01]  /*8dd0*/  FFMA R12, R81.reuse, R3, R12 ;  /* 0x00000003510c7223 */ /* 0x040fe2000000000c */
[----:B------:R-:W-:Y:S02]  /*8de0*/  HADD2.F32 R3, -RZ, R99.H0_H0 ;  /* 0x20000063ff037230 */ /* 0x000fe40000004100 */
[C---:B------:R-:W-:Y:S01]  /*8df0*/  FMUL R19, R78.reuse, R19 ;  /* 0x000000134e137220 */ /* 0x040fe20000400000 */
[----:B------:R-:W-:Y:S02]  /*8e00*/  HADD2.F32 R4, -RZ, R107.H1_H1 ;  /* 0x3000006bff047230 */ /* 0x000fe40000004100 */
[C---:B------:R-:W-:Y:S01]  /*8e10*/  FFMA R13, R81.reuse, R0, R13 ;  /* 0x00000000510d7223 */ /* 0x040fe2000000000d */
[----:B------:R-:W-:Y:S02]  /*8e20*/  HADD2.F32 R0, -RZ, R104.H1_H1 ;  /* 0x30000068ff007230 */ /* 0x000fe40000004100 */
[C---:B------:R-:W-:Y:S01]  /*8e30*/  FFMA R14, R81.reuse, R3, R14 ;  /* 0x00000003510e7223 */ /* 0x040fe2000000000e */
[--C-:B------:R-:W-:Y:S02]  /*8e40*/  HADD2.F32 R3, -RZ, R106.reuse.H0_H0 ;  /* 0x2000006aff037230 */ /* 0x100fe40000004100 */
[C---:B------:R-:W-:Y:S01]  /*8e50*/  FFMA R19, R81.reuse, R2, R19 ;  /* 0x0000000251137223 */ /* 0x040fe20000000013 */
[----:B------:R-:W-:Y:S02]  /*8e60*/  HADD2.F32 R2, -RZ, R105.H0_H0 ;  /* 0x20000069ff027230 */ /* 0x000fe40000004100 */
[C---:B------:R-:W-:Y:S01]  /*8e70*/  FFMA R16, R81.reuse, R5, R16 ;  /* 0x0000000551107223 */ /* 0x040fe20000000010 */
[----:B------:R-:W-:Y:S02]  /*8e80*/  HADD2.F32 R5, -RZ, R107.H0_H0 ;  /* 0x2000006bff057230 */ /* 0x000fe40000004100 */
[C---:B------:R-:W-:Y:S01]  /*8e90*/  FFMA R17, R81.reuse, R0, R17 ;  /* 0x0000000051117223 */ /* 0x040fe20000000011 */
[----:B------:R-:W-:Y:S02]  /*8ea0*/  HADD2.F32 R0, -RZ, R105.H1_H1 ;  /* 0x30000069ff007230 */ /* 0x000fe40000004100 */
[C---:B------:R-:W-:Y:S01]  /*8eb0*/  FMUL R23, R78.reuse, R23 ;  /* 0x000000174e177220 */ /* 0x040fe20000400000 */
[C---:B------:R-:W-:Y:S01]  /*8ec0*/  FFMA R18, R81.reuse, R2, R18 ;  /* 0x0000000251127223 */ /* 0x040fe20000000012 */
[----:B------:R-:W-:Y:S02]  /*8ed0*/  HADD2.F32 R2, -RZ, R106.H1_H1 ;  /* 0x3000006aff027230 */ /* 0x000fe40000004100 */
[C---:B------:R-:W-:Y:S01]  /*8ee0*/  FMUL R27, R78.reuse, R27 ;  /* 0x0000001b4e1b7220 */ /* 0x040fe20000400000 */
[C---:B------:R-:W-:Y:S01]  /*8ef0*/  FFMA R23, R81.reuse, R0, R23 ;  /* 0x0000000051177223 */ /* 0x040fe20000000017 */
[----:B------:R-:W-:Y:S02]  /*8f00*/  HADD2.F32 R0, -RZ, R112.H0_H0 ;  /* 0x20000070ff007230 */ /* 0x000fe40000004100 */
[C---:B------:R-:W-:Y:S01]  /*8f10*/  FFMA R20, R81.reuse, R3, R20 ;  /* 0x0000000351147223 */ /* 0x040fe20000000014 */
[----:B------:R-:W-:Y:S02]  /*8f20*/  HADD2.F32 R3, -RZ, R114.H0_H0 ;  /* 0x20000072ff037230 */ /* 0x000fe40000004100 */
[C---:B------:R-:W-:Y:S01]  /*8f30*/  FFMA R21, R81.reuse, R2, R21 ;  /* 0x0000000251157223 */ /* 0x040fe20000000015 */
[C---:B------:R-:W-:Y:S01]  /*8f40*/  FFMA R22, R81.reuse, R5, R22 ;  /* 0x0000000551167223 */ /* 0x040fe20000000016 */
[C---:B------:R-:W-:Y:S01]  /*8f50*/  FFMA R27, R81.reuse, R4, R27 ;  /* 0x00000004511b7223 */ /* 0x040fe2000000001b */
[C---:B------:R-:W-:Y:S01]  /*8f60*/  FFMA R24, R81.reuse, R0, R24 ;  /* 0x0000000051187223 */ /* 0x040fe20000000018 */
[----:B------:R-:W-:Y:S02]  /*8f70*/  HADD2.F32 R2, -RZ, R112.H1_H1 ;  /* 0x30000070ff027230 */ /* 0x000fe40000004100 */
[C---:B------:R-:W-:Y:S01]  /*8f80*/  FMUL R31, R78.reuse, R31 ;  /* 0x0000001f4e1f7220 */ /* 0x040fe20000400000 */
[----:B------:R-:W-:Y:S02]  /*8f90*/  HADD2.F32 R0, -RZ, R113.H0_H0 ;  /* 0x20000071ff007230 */ /* 0x000fe40000004100 */
[C---:B------:R-:W-:Y:S01]  /*8fa0*/  FMUL R35, R78.reuse, R35 ;  /* 0x000000234e237220 */ /* 0x040fe20000400000 */
[----:B------:R-:W-:Y:S02]  /*8fb0*/  HADD2.F32 R5, -RZ, R115.H0_H0 ;  /* 0x20000073ff057230 */ /* 0x000fe40000004100 */
[C---:B------:R-:W-:Y:S01]  /*8fc0*/  FFMA R25, R81.reuse, R2, R25 ;  /* 0x0000000251197223 */ /* 0x040fe20000000019 */
[----:B------:R-:W-:Y:S02]  /*8fd0*/  HADD2.F32 R2, -RZ, R114.H1_H1 ;  /* 0x30000072ff027230 */ /* 0x000fe40000004100 */
[----:B------:R-:W-:Y:S01]  /*8fe0*/  FFMA R26, R81, R0, R26 ;  /* 0x00000000511a7223 */ /* 0x000fe2000000001a */
[----:B------:R-:W-:Y:S02]  /*8ff0*/  HADD2.F32 R0, -RZ, R113.H1_H1 ;  /* 0x30000071ff007230 */ /* 0x000fe40000004100 */
[C---:B------:R-:W-:Y:S01]  /*9000*/  FMUL R39, R78.reuse, R39 ;  /* 0x000000274e277220 */ /* 0x040fe20000400000 */
[----:B------:R-:W-:Y:S01]  /*9010*/  HADD2.F32 R4, -RZ, R115.H1_H1 ;  /* 0x30000073ff047230 */ /* 0x000fe20000004100 */
[----:B------:R-:W-:Y:S01]  /*9020*/  F2FP.F16.F32.PACK_AB R95, R11, R6 ;  /* 0x000000060b5f723e */ /* 0x000fe200000000ff */
[C---:B------:R-:W-:Y:S01]  /*9030*/  FMUL R43, R78.reuse, R43 ;  /* 0x0000002b4e2b7220 */ /* 0x040fe20000400000 */
[C---:B------:R-:W-:Y:S01]  /*9040*/  FFMA R31, R81.reuse, R0, R31 ;  /* 0x00000000511f7223 */ /* 0x040fe2000000001f */
[--C-:B------:R-:W-:Y:S02]  /*9050*/  HADD2.F32 R0, -RZ, R120.reuse.H0_H0 ;  /* 0x20000078ff007230 */ /* 0x100fe40000004100 */
[C---:B------:R-:W-:Y:S01]  /*9060*/  FFMA R28, R81.reuse, R3, R28 ;  /* 0x00000003511c7223 */ /* 0x040fe2000000001c */
[----:B------:R1:W-:Y:S01]  /*9070*/  STS.128 [R178+UR36+0x8400], R92 ;  /* 0x0084005cb2007988 */ /* 0x0003e20008000c24 */
[C---:B------:R-:W-:Y:S01]  /*9080*/  FFMA R29, R81.reuse, R2, R29 ;  /* 0x00000002511d7223 */ /* 0x040fe2000000001d */
[C---:B------:R-:W-:Y:S01]  /*9090*/  FFMA R30, R81.reuse, R5, R30 ;  /* 0x00000005511e7223 */ /* 0x040fe2000000001e */
[C---:B------:R-:W-:Y:S01]  /*90a0*/  FFMA R35, R81.reuse, R4, R35 ;  /* 0x0000000451237223 */ /* 0x040fe20000000023 */
[----:B------:R-:W-:Y:S02]  /*90b0*/  HADD2.F32 R2, -RZ, R120.H1_H1 ;  /* 0x30000078ff027230 */ /* 0x000fe40000004100 */
[----:B------:R-:W-:Y:S01]  /*90c0*/  FFMA R32, R81, R0, R32 ;  /* 0x0000000051207223 */ /* 0x000fe20000000020 */
[--C-:B------:R-:W-:Y:S01]  /*90d0*/  HADD2.F32 R3, -RZ, R121.reuse.H0_H0 ;  /* 0x20000079ff037230 */ /* 0x100fe20000004100 */
[----:B------:R-:W-:Y:S01]  /*90e0*/  F2FP.F16.F32.PACK_AB R8, R9, R8 ;  /* 0x000000080908723e */ /* 0x000fe200000000ff */
[----:B------:R-:W-:Y:S02]  /*90f0*/  HADD2.F32 R0, -RZ, R121.H1_H1 ;  /* 0x30000079ff007230 */ /* 0x000fe40000004100 */
[C---:B------:R-:W-:Y:S01]  /*9100*/  FFMA R33, R81.reuse, R2, R33 ;  /* 0x0000000251217223 */ /* 0x040fe20000000021 */
[--C-:B------:R-:W-:Y:S02]  /*9110*/  HADD2.F32 R5, -RZ, R123.reuse.H0_H0 ;  /* 0x2000007bff057230 */ /* 0x100fe40000004100 */
[C---:B------:R-:W-:Y:S01]  /*9120*/  FFMA R34, R81.reuse, R3, R34 ;  /* 0x0000000351227223 */ /* 0x040fe20000000022 */
[--C-:B------:R-:W-:Y:S02]  /*9130*/  HADD2.F32 R3, -RZ, R122.reuse.H0_H0 ;  /* 0x2000007aff037230 */ /* 0x100fe40000004100 */
[----:B------:R-:W-:Y:S01]  /*9140*/  FFMA R39, R81, R0, R39 ;  /* 0x0000000051277223 */ /* 0x000fe20000000027 */
[----:B------:R-:W-:Y:S01]  /*9150*/  HADD2.F32 R0, -RZ, R122.H1_H1 ;  /* 0x3000007aff007230 */ /* 0x000fe20000004100 */
[----:B------:R-:W-:Y:S01]  /*9160*/  F2FP.F16.F32.PACK_AB R9, R15, R10 ;  /* 0x0000000a0f09723e */ /* 0x000fe200000000ff */
[----:B------:R-:W-:Y:S02]  /*9170*/  HADD2.F32 R2, -RZ, R123.H1_H1 ;  /* 0x3000007bff027230 */ /* 0x000fe40000004100 */
[C---:B------:R-:W-:Y:S01]  /*9180*/  FFMA R36, R81.reuse, R3, R36 ;  /* 0x0000000351247223 */ /* 0x040fe20000000024 */
[--C-:B------:R-:W-:Y:S02]  /*9190*/  HADD2.F32 R3, -RZ, R129.reuse.H0_H0 ;  /* 0x20000081ff037230 */ /* 0x100fe40000004100 */
[C---:B------:R-:W-:Y:S01]  /*91a0*/  FFMA R37, R81.reuse, R0, R37 ;  /* 0x0000000051257223 */ /* 0x040fe20000000025 */
[C---:B------:R-:W-:Y:S01]  /*91b0*/  FFMA R38, R81.reuse, R5, R38 ;  /* 0x0000000551267223 */ /* 0x040fe20000000026 */
[--C-:B------:R-:W-:Y:S02]  /*91c0*/  HADD2.F32 R0, -RZ, R128.reuse.H0_H0 ;  /* 0x20000080ff007230 */ /* 0x100fe40000004100 */
[----:B------:R-:W-:Y:S01]  /*91d0*/  FFMA R43, R81, R2, R43 ;  /* 0x00000002512b7223 */ /* 0x000fe2000000002b */
[----:B------:R-:W-:Y:S01]  /*91e0*/  HADD2.F32 R2, -RZ, R128.H1_H1 ;  /* 0x30000080ff027230 */ /* 0x000fe20000004100 */
[----:B------:R-:W-:Y:S01]  /*91f0*/  F2FP.F16.F32.PACK_AB R10, R13, R12 ;  /* 0x0000000c0d0a723e */ /* 0x000fe200000000ff */
[C---:B------:R-:W-:Y:S01]  /*9200*/  FMUL R47, R78.reuse, R47 ;  /* 0x0000002f4e2f7220 */ /* 0x040fe20000400000 */
[----:B------:R-:W-:Y:S01]  /*9210*/  F2FP.F16.F32.PACK_AB R11, R19, R14 ;  /* 0x0000000e130b723e */ /* 0x000fe200000000ff */
[C---:B------:R-:W-:Y:S01]  /*9220*/  FFMA R40, R81.reuse, R0, R40 ;  /* 0x0000000051287223 */ /* 0x040fe20000000028 */
[----:B------:R-:W-:Y:S02]  /*9230*/  HADD2.F32 R0, -RZ, R129.H1_H1 ;  /* 0x30000081ff007230 */ /* 0x000fe40000004100 */
[C---:B------:R-:W-:Y:S01]  /*9240*/  FFMA R41, R81.reuse, R2, R41 ;  /* 0x0000000251297223 */ /* 0x040fe20000000029 */
[----:B------:R-:W-:Y:S01]  /*9250*/  FFMA R42, R81, R3, R42 ;  /* 0x00000003512a7223 */ /* 0x000fe2000000002a */
[----:B------:R1:W-:Y:S01]  /*9260*/  STS.128 [R179+0x8400], R8 ;  /* 0x00840008b3007388 */ /* 0x0003e20000000c00 */
[--C-:B------:R-:W-:Y:S01]  /*9270*/  HADD2.F32 R3, -RZ, R130.reuse.H0_H0 ;  /* 0x20000082ff037230 */ /* 0x100fe20000004100 */
[----:B------:R-:W-:Y:S01]  /*9280*/  F2FP.F16.F32.PACK_AB R16, R17, R16 ;  /* 0x000000101110723e */ /* 0x000fe200000000ff */
[----:B------:R-:W-:Y:S01]  /*9290*/  HADD2.F32 R2, -RZ, R130.H1_H1 ;  /* 0x30000082ff027230 */ /* 0x000fe20000004100 */
[----:B------:R-:W-:Y:S01]  /*92a0*/  F2FP.F16.F32.PACK_AB R17, R23, R18 ;  /* 0x000000121711723e */ /* 0x000fe200000000ff */
[----:B------:R-:W-:Y:S01]  /*92b0*/  FFMA R47, R81, R0, R47 ;  /* 0x00000000512f7223 */ /* 0x000fe2000000002f */
[--C-:B------:R-:W-:Y:S01]  /*92c0*/  HADD2.F32 R5, -RZ, R131.reuse.H0_H0 ;  /* 0x20000083ff057230 */ /* 0x100fe20000004100 */
[----:B------:R-:W-:Y:S01]  /*92d0*/  F2FP.F16.F32.PACK_AB R18, R21, R20 ;  /* 0x000000141512723e */ /* 0x000fe200000000ff */
[----:B------:R-:W-:Y:S01]  /*92e0*/  HADD2.F32 R0, -RZ, R131.H1_H1 ;  /* 0x30000083ff007230 */ /* 0x000fe20000004100 */
[----:B------:R-:W-:Y:S01]  /*92f0*/  F2FP.F16.F32.PACK_AB R19, R27, R22 ;  /* 0x000000161b13723e */ /* 0x000fe200000000ff */
[C---:B------:R-:W-:Y:S01]  /*9300*/  FMUL R51, R78.reuse, R51 ;  /* 0x000000334e337220 */ /* 0x040fe20000400000 */
[C---:B------:R-:W-:Y:S01]  /*9310*/  FFMA R44, R81.reuse, R3, R44 ;  /* 0x00000003512c7223 */ /* 0x040fe2000000002c */
[C---:B------:R-:W-:Y:S01]  /*9320*/  FFMA R45, R81.reuse, R2, R45 ;  /* 0x00000002512d7223 */ /* 0x040fe2000000002d */
[C---:B------:R-:W-:Y:S01]  /*9330*/  FFMA R46, R81.reuse, R5, R46 ;  /* 0x00000005512e7223 */ /* 0x040fe2000000002e */
[----:B------:R1:W-:Y:S01]  /*9340*/  STS.128 [R177+0x8400], R16 ;  /* 0x00840010b1007388 */ /* 0x0003e20000000c00 */
[----:B------:R-:W-:Y:S01]  /*9350*/  FFMA R51, R81, R0, R51 ;  /* 0x0000000051337223 */ /* 0x000fe20000000033 */
[--C-:B------:R-:W-:Y:S01]  /*9360*/  HADD2.F32 R3, -RZ, R136.reuse.H0_H0 ;  /* 0x20000088ff037230 */ /* 0x100fe20000004100 */
[----:B------:R-:W-:Y:S01]  /*9370*/  F2FP.F16.F32.PACK_AB R24, R25, R24 ;  /* 0x000000181918723e */ /* 0x000fe200000000ff */
[----:B------:R-:W-:Y:S01]  /*9380*/  HADD2.F32 R0, -RZ, R136.H1_H1 ;  /* 0x30000088ff007230 */ /* 0x000fe20000004100 */
[----:B------:R-:W-:Y:S01]  /*9390*/  F2FP.F16.F32.PACK_AB R25, R31, R26 ;  /* 0x0000001a1f19723e */ /* 0x000fe200000000ff */
        /* <DEDUP_REMOVED lines=16> */
[----:B------:R-:W-:Y:S01]  /*94a0*/  FFMA R52, R81, R0, R52 ;  /* 0x0000000051347223 */ /* 0x000fe20000000034 */
[----:B------:R-:W-:Y:S01]  /*94b0*/  F2FP.F16.F32.PACK_AB R35, R43, R38 ;  /* 0x000000262b23723e */ /* 0x000fe200000000ff */
[C---:B------:R-:W-:Y:S01]  /*94c0*/  FFMA R53, R81.reuse, R2, R53 ;  /* 0x0000000251357223 */ /* 0x040fe20000000035 */
[----:B------:R-:W-:Y:S01]  /*94d0*/  FFMA R54, R81, R3, R54 ;  /* 0x0000000351367223 */ /* 0x000fe20000000036 */
[----:B------:R-:W-:Y:S01]  /*94e0*/  HADD2.F32 R0, -RZ, R139.H1_H1 ;  /* 0x3000008bff007230 */ /* 0x000fe20000004100 */
[----:B------:R-:W-:Y:S01]  /*94f0*/  F2FP.F16.F32.PACK_AB R40, R41, R40 ;  /* 0x000000282928723e */ /* 0x000fe200000000ff */
[----:B------:R1:W-:Y:S01]  /*9500*/  STS.128 [R175+0x8400], R32 ;  /* 0x00840020af007388 */ /* 0x0003e20000000c00 */
[C---:B------:R-:W-:Y:S01]  /*9510*/  FMUL R59, R78.reuse, R59 ;  /* 0x0000003b4e3b7220 */ /* 0x040fe20000400000 */
[--C-:B------:R-:W-:Y:S01]  /*9520*/  HADD2.F32 R3, -RZ, R144.reuse.H0_H0 ;  /* 0x20000090ff037230 */ /* 0x100fe20000004100 */
[----:B------:R-:W-:Y:S01]  /*9530*/  F2FP.F16.F32.PACK_AB R41, R47, R42 ;  /* 0x0000002a2f29723e */ /* 0x000fe200000000ff */
[----:B------:R-:W-:Y:S01]  /*9540*/  HADD2.F32 R2, -RZ, R144.H1_H1 ;  /* 0x30000090ff027230 */ /* 0x000fe20000004100 */
[----:B------:R-:W-:Y:S01]  /*9550*/  F2FP.F16.F32.PACK_AB R42, R45, R44 ;  /* 0x0000002c2d2a723e */ /* 0x000fe200000000ff */
[--C-:B------:R-:W-:Y:S01]  /*9560*/  HADD2.F32 R5, -RZ, R145.reuse.H0_H0 ;  /* 0x20000091ff057230 */ /* 0x100fe20000004100 */
        /* <DEDUP_REMOVED lines=8> */
[----:B------:R-:W-:Y:S01]  /*95f0*/  FFMA R58, R81, R5, R58 ;  /* 0x00000005513a7223 */ /* 0x000fe2000000003a */
[----:B------:R-:W-:Y:S01]  /*9600*/  HADD2.F32 R2, -RZ, R146.H1_H1 ;  /* 0x30000092ff027230 */ /* 0x000fe20000004100 */
[----:B------:R-:W-:Y:S01]  /*9610*/  F2FP.F16.F32.PACK_AB R48, R49, R48 ;  /* 0x000000303130723e */ /* 0x000fe200000000ff */
[--C-:B------:R-:W-:Y:S01]  /*9620*/  HADD2.F32 R5, -RZ, R147.reuse.H0_H0 ;  /* 0x20000093ff057230 */ /* 0x100fe20000004100 */
[----:B------:R-:W-:Y:S01]  /*9630*/  F2FP.F16.F32.PACK_AB R49, R55, R50 ;  /* 0x000000323731723e */ /* 0x000fe200000000ff */
[----:B------:R-:W-:Y:S02]  /*9640*/  HADD2.F32 R4, -RZ, R147.H1_H1 ;  /* 0x30000093ff047230 */ /* 0x000fe40000004100 */
[----:B------:R-:W-:Y:S01]  /*9650*/  FFMA R63, R81, R0, R63 ;  /* 0x00000000513f7223 */ /* 0x000fe2000000003f */
[----:B------:R-:W-:Y:S01]  /*9660*/  FMUL R67, R78, R67 ;  /* 0x000000434e437220 */ /* 0x000fe20000400000 */
[----:B------:R-:W-:Y:S01]  /*9670*/  F2FP.F16.F32.PACK_AB R50, R53, R52 ;  /* 0x000000343532723e */ /* 0x000fe200000000ff */
[----:B------:R-:W-:Y:S01]  /*9680*/  FFMA R60, R81, R3, R60 ;  /* 0x00000003513c7223 */ /* 0x000fe2000000003c */
[----:B------:R-:W-:Y:S01]  /*9690*/  F2FP.F16.F32.PACK_AB R51, R59, R54 ;  /* 0x000000363b33723e */ /* 0x000fe200000000ff */
[C---:B------:R-:W-:Y:S01]  /*96a0*/  FFMA R61, R81.reuse, R2, R61 ;  /* 0x00000002513d7223 */ /* 0x040fe2000000003d */
[C---:B------:R-:W-:Y:S01]  /*96b0*/  FFMA R62, R81.reuse, R5, R62 ;  /* 0x00000005513e7223 */ /* 0x040fe2000000003e */
[----:B------:R-:W-:Y:S01]  /*96c0*/  FFMA R67, R81, R4, R67 ;  /* 0x0000000451437223 */ /* 0x000fe20000000043 */
[----:B------:R-:W-:Y:S01]  /*96d0*/  F2FP.F16.F32.PACK_AB R56, R57, R56 ;  /* 0x000000383938723e */ /* 0x000fe200000000ff */
[----:B------:R1:W-:Y:S01]  /*96e0*/  STS.128 [R174+0x8400], R48 ;  /* 0x00840030ae007388 */ /* 0x0003e20000000c00 */
[----:B------:R-:W-:Y:S02]  /*96f0*/  F2FP.F16.F32.PACK_AB R57, R63, R58 ;  /* 0x0000003a3f39723e */ /* 0x000fe400000000ff */
        /* <DEDUP_REMOVED lines=22> */
.L_x_117:
[----:B------:R-:W-:Y:S05]  /*9860*/  BSYNC.RECONVERGENT B0 ;  /* 0x0000000000007941 */ /* 0x000fea0003800200 */
.L_x_116:
        /* <DEDUP_REMOVED lines=13> */
[----:B-1----:R-:W-:Y:S04]  /*9940*/  @P1 IADD3 R9, PT, PT, R101, UR36, RZ ;  /* 0x0000002465091c10 */ /* 0x002fe8000fffe0ff */
[----:B------:R-:W-:Y:S01]  /*9950*/  @P1 IADD3 R7, PT, PT, R102, R9, RZ ;  /* 0x0000000966071210 */ /* 0x000fe20007ffe0ff */
[--C-:B------:R-:W-:Y:S02]  /*9960*/  @P1 IMAD.IADD R5, R100, 0x1, R9.reuse ;  /* 0x0000000164051824 */ /* 0x100fe400078e0209 */
[----:B------:R-:W-:Y:S01]  /*9970*/  @P1 IMAD.IADD R2, R110, 0x1, R9 ;  /* 0x000000016e021824 */ /* 0x000fe200078e0209 */
[----:B------:R-:W-:Y:S06]  /*9980*/  @P0 BRA `(.L_x_121) ;  /* 0x00000000000c0947 */ /* 0x000fec0003800000 */
[----:B------:R-:W-:Y:S04]  /*9990*/  SHF.L.U32 R0, R167, 0x1f, RZ ;  /* 0x0000001fa7007819 */ /* 0x000fe800000006ff */
[----:B------:R-:W1:Y:S02]  /*99a0*/  SYNCS.PHASECHK.TRANS64.TRYWAIT P0, [R3+URZ+0x30], R0 ;  /* 0x00003000030075a7 */ /* 0x000e6400080011ff */
[----:B-1----:R-:W-:Y:S05]  /*99b0*/  @!P0 BRA `(.L_x_122) ;  /* 0x00000020000c8947 */ /* 0x002fea0003800000 */
.L_x_121:
[----:B------:R-:W-:Y:S05]  /*99c0*/  BSYNC B0 ;  /* 0x0000000000007941 */ /* 0x000fea0003800000 */
.L_x_120:
[----:B------:R-:W-:Y:S11]  /*99d0*/  ISETP.NE.AND P0, PT, R108, RZ, PT ;  /* 0x000000ff6c00720c */ /* 0x000ff60003f05270 */
[----:B------:R-:W-:Y:S02]  /*99e0*/  @!UPT UIADD3 URZ, UPT, UPT, URZ, URZ, URZ ;  /* 0x000000fffffff290 */ /* 0x000fe4000fffe0ff */
[----:B------:R2:W3:Y:S01]  /*99f0*/  @P0 LDS.128 R88, [R101+UR36+0x400] ;  /* 0x0004002465580984 */ /* 0x0004e20008000c00 */
[----:B-1----:R-:W-:Y:S01]  /*9a00*/  @P0 IMAD.IADD R3, R102, 0x1, R5 ;  /* 0x0000000166030824 */ /* 0x002fe200078e0205 */
[C---:B------:R-:W-:Y:S01]  /*9a10*/  @P0 IADD3 R4, PT, PT, R110.reuse, R5, RZ ;  /* 0x000000056e040210 */ /* 0x040fe20007ffe0ff */
[C---:B------:R-:W-:Y:S01]  /*9a20*/  @P0 IMAD.IADD R0, R110.reuse, 0x1, R7 ;  /* 0x000000016e000824 */ /* 0x040fe200078e0207 */
[----:B------:R2:W4:Y:S02]  /*9a30*/  @P0 LDS.128 R96, [R2+0x400] ;  /* 0x0004000002600984 */ /* 0x0005240000000c00 */
[----:B------:R-:W-:Y:S02]  /*9a40*/  @P0 IADD3 R110, PT, PT, R110, R3, RZ ;  /* 0x000000036e6e0210 */ /* 0x000fe40007ffe0ff */
[----:B------:R2:W1:Y:S04]  /*9a50*/  @P0 LDS.128 R104, [R7+0x400] ;  /* 0x0004000007680984 */ /* 0x0004680000000c00 */
[----:B------:R2:W1:Y:S04]  /*9a60*/  @P0 LDS.128 R112, [R0+0x400] ;  /* 0x0004000000700984 */ /* 0x0004680000000c00 */
[----:B------:R2:W1:Y:S04]  /*9a70*/  @P0 LDS.128 R120, [R5+0x400] ;  /* 0x0004000005780984 */ /* 0x0004680000000c00 */
[----:B------:R2:W1:Y:S04]  /*9a80*/  @P0 LDS.128 R128, [R4+0x400] ;  /* 0x0004000004800984 */ /* 0x0004680000000c00 */
[----:B------:R2:W1:Y:S04]  /*9a90*/  @P0 LDS.128 R136, [R3+0x400] ;  /* 0x0004000003880984 */ /* 0x0004680000000c00 */
[----:B------:R2:W1:Y:S02]  /*9aa0*/  @P0 LDS.128 R144, [R110+0x400] ;  /* 0x000400006e900984 */ /* 0x0004640000000c00 */
.L_x_119:
[----:B------:R-:W-:Y:S05]  /*9ab0*/  BSYNC B1 ;  /* 0x0000000000017941 */ /* 0x000fea0003800000 */
.L_x_118:
[----:B--2---:R-:W-:Y:S05]  /*9ac0*/  VIADD R3, R80, 0xc0 ;  /* 0x000000c050037836 */ /* 0x004fea0000000000 */
[----:B------:R-:W-:Y:S04]  /*9ad0*/  SHF.R.U32.HI R3, RZ, 0x15, R3 ;  /* 0x00000015ff037819 */ /* 0x000fe80000011603 */
[----:B------:R-:W-:Y:S11]  /*9ae0*/  LOP3.LUT P0, RZ, R3, 0x3, R162, 0x48, !PT ;  /* 0x0000000303ff7812 */ /* 0x000ff600078048a2 */
[----:B------:R-:W-:Y:S02]  /*9af0*/  @!UPT UIADD3 URZ, UPT, UPT, URZ, URZ, URZ ;  /* 0x000000fffffff290 */ /* 0x000fe4000fffe0ff */
[----:B------:R-:W-:Y:S05]  /*9b00*/  @!P0 BRA `(.L_x_123) ;  /* 0x0000000000408947 */ /* 0x000fea0003800000 */
[----:B------:R-:W2:Y:S01]  /*9b10*/  LDCU.64 UR8, c[0x4][0x70] ;  /* 0x01000e00ff0877ac */ /* 0x000ea20008000a00 */
[----:B------:R-:W-:Y:S01]  /*9b20*/  MOV R3, 0x0 ;  /* 0x0000000000037802 */ /* 0x000fe20000000f00 */
[----:B------:R-:W-:Y:S02]  /*9b30*/  HFMA2 R12, -RZ, RZ, 0, 5.9604644775390625e-08 ;  /* 0x00000001ff0c7431 */ /* 0x000fe400000001ff */
[----:B-1----:R-:W-:Y:S02]  /*9b40*/  IMAD.MOV.U32 R8, RZ, RZ, 0x192 ;  /* 0x00000192ff087424 */ /* 0x002fe400078e00ff */
[----:B------:R-:W-:Y:S01]  /*9b50*/  IMAD.MOV.U32 R13, RZ, RZ, RZ ;  /* 0x000000ffff0d7224 */ /* 0x000fe200078e00ff */
[----:B------:R-:W1:Y:S01]  /*9b60*/  LDCU.64 UR6, c[0x4][0x78] ;  /* 0x01000f00ff0677ac */ /* 0x000e620008000a00 */
[----:B------:R-:W3:Y:S01]  /*9b70*/  LDC.64 R2, c[0x4][R3] ;  /* 0x0100000003027b82 */ /* 0x000ee20000000a00 */
[----:B------:R-:W5:Y:S01]  /*9b80*/  LDCU.64 UR4, c[0x4][0x10] ;  /* 0x01000200ff0477ac */ /* 0x000f620008000a00 */
[----:B--2---:R-:W-:Y:S01]  /*9b90*/  MOV R5, UR9 ;  /* 0x0000000900057c02 */ /* 0x004fe20008000f00 */
[----:B------:R-:W-:Y:S01]  /*9ba0*/  IMAD.U32 R4, RZ, RZ, UR8 ;  /* 0x00000008ff047e24 */ /* 0x000fe2000f8e00ff */
[----:B-1----:R-:W-:Y:S01]  /*9bb0*/  MOV R7, UR7 ;  /* 0x0000000700077c02 */ /* 0x002fe20008000f00 */
[----:B------:R-:W-:Y:S01]  /*9bc0*/  IMAD.U32 R6, RZ, RZ, UR6 ;  /* 0x00000006ff067e24 */ /* 0x000fe2000f8e00ff */
[----:B-----5:R-:W-:Y:S01]  /*9bd0*/  MOV R11, UR5 ;  /* 0x00000005000b7c02 */ /* 0x020fe20008000f00 */
[----:B------:R-:W-:Y:S02]  /*9be0*/  IMAD.U32 R10, RZ, RZ, UR4 ;  /* 0x00000004ff0a7e24 */ /* 0x000fe4000f8e00ff */
[----:B------:R-:W-:Y:S07]  /*9bf0*/  LEPC R20, `(.L_x_123) ;  /* 0x000000001014794e */ /* 0x000fee0000000000 */
[----:B---34-:R-:W-:Y:S05]  /*9c00*/  CALL.ABS.NOINC R2 ;  /* 0x0000000002007343 */ /* 0x018fea0003c00000 */
.L_x_123:
[----:B------:R-:W-:Y:S01]  /*9c10*/  ISETP.NE.AND P0, PT, R170, RZ, PT ;  /* 0x000000ffaa00720c */ /* 0x000fe20003f05270 */
[----:B------:R-:W-:Y:S05]  /*9c20*/  WARPSYNC.ALL ;  /* 0x0000000000007948 */ /* 0x000fea0003800000 */
[----:B------:R-:W-:Y:S01]  /*9c30*/  R2UR UR4, R80 ;  /* 0x00000000500472ca */ /* 0x000fe200000e0000 */
[--C-:B---3--:R-:W-:Y:S01]  /*9c40*/  HADD2.F32 R82, -RZ, R88.reuse.H0_H0 ;  /* 0x20000058ff527230 */ /* 0x108fe20000004100 */
[----:B------:R-:W-:Y:S01]  /*9c50*/  R2UR UR5, R87 ;  /* 0x00000000570572ca */ /* 0x000fe200000e0000 */
[----:B------:R-:W-:Y:S01]  /*9c60*/  HADD2.F32 R84, -RZ, R88.H1_H1 ;  /* 0x30000058ff547230 */ /* 0x000fe20000004100 */
[----:B------:R-:W-:Y:S01]  /*9c70*/  BSSY.RECONVERGENT B0, `(.L_x_124) ;  /* 0x00000fd000007945 */ /* 0x000fe20003800200 */
[--C-:B------:R-:W-:Y:S02]  /*9c80*/  HADD2.F32 R83, -RZ, R89.reuse.H0_H0 ;  /* 0x20000059ff537230 */ /* 0x100fe40000004100 */
[----:B------:R-:W-:Y:S02]  /*9c90*/  HADD2.F32 R86, -RZ, R89.H1_H1 ;  /* 0x30000059ff567230 */ /* 0x000fe40000004100 */
[--C-:B------:R-:W-:Y:S02]  /*9ca0*/  HADD2.F32 R85, -RZ, R90.reuse.H0_H0 ;  /* 0x2000005aff557230 */ /* 0x100fe40000004100 */
[----:B------:R-:W-:Y:S02]  /*9cb0*/  HADD2.F32 R88, -RZ, R90.H1_H1 ;  /* 0x3000005aff587230 */ /* 0x000fe40000004100 */
[----:B-1----:R-:W1:Y:S01]  /*9cc0*/  LDTM.x64 R4, tmem[UR4+0xc0] ;  /* 0x0000c004000479ee */ /* 0x002e620008340000 */
[----:B------:R-:W-:Y:S01]  /*9cd0*/  NOP ;  /* 0x0000000000007918 */ /* 0x000fe20000000000 */
[----:B------:R-:W-:Y:S01]  /*9ce0*/  UIADD3 UR5, UPT, UPT, UR5, 0xb0, URZ ;  /* 0x000000b005057890 */ /* 0x000fe2000fffe0ff */
[--C-:B------:R-:W-:Y:S02]  /*9cf0*/  HADD2.F32 R87, -RZ, R91.reuse.H0_H0 ;  /* 0x2000005bff577230 */ /* 0x100fe40000004100 */
[----:B------:R-:W-:Y:S01]  /*9d00*/  HADD2.F32 R90, -RZ, R91.H1_H1 ;  /* 0x3000005bff5a7230 */ /* 0x000fe20000004100 */
[----:B------:R-:W-:Y:S01]  /*9d10*/  UPRMT UR5, UR37, 0x654, UR5 ;  /* 0x0000065425057896 */ /* 0x000fe20008000005 */
[--C-:B----4-:R-:W-:Y:S02]  /*9d20*/  HADD2.F32 R89, -RZ, R96.reuse.H0_H0 ;  /* 0x20000060ff597230 */ /* 0x110fe40000004100 */
[----:B------:R-:W-:Y:S02]  /*9d30*/  HADD2.F32 R91, -RZ, R96.H1_H1 ;  /* 0x30000060ff5b7230 */ /* 0x000fe40000004100 */
[--C-:B------:R-:W-:Y:S02]  /*9d40*/  HADD2.F32 R92, -RZ, R97.reuse.H0_H0 ;  /* 0x20000061ff5c7230 */ /* 0x100fe40000004100 */
[----:B------:R-:W-:Y:S02]  /*9d50*/  HADD2.F32 R94, -RZ, R97.H1_H1 ;  /* 0x30000061ff5e7230 */ /* 0x000fe40000004100 */
[----:B-1----:R-:W-:Y:S01]  /*9d60*/  SYNCS.ARRIVE.TRANS64.RED.A1T0 RZ, [UR5], RZ ;  /* 0x000000ffffff79a7 */ /* 0x002fe20008100405 */
[--C-:B------:R-:W-:Y:S02]  /*9d70*/  HADD2.F32 R93, -RZ, R98.reuse.H0_H0 ;  /* 0x20000062ff5d7230 */ /* 0x100fe40000004100 */
[----:B------:R-:W-:Y:S02]  /*9d80*/  HADD2.F32 R96, -RZ, R98.H1_H1 ;  /* 0x30000062ff607230 */ /* 0x000fe40000004100 */
[--C-:B------:R-:W-:Y:S02]  /*9d90*/  HADD2.F32 R95, -RZ, R99.reuse.H0_H0 ;  /* 0x20000063ff5f7230 */ /* 0x100fe40000004100 */
[----:B------:R-:W-:Y:S02]  /*9da0*/  HADD2.F32 R98, -RZ, R99.H1_H1 ;  /* 0x30000063ff627230 */ /* 0x000fe40000004100 */
[C---:B------:R-:W-:Y:S01]  /*9db0*/  FMUL R4, R78.reuse, R4 ;  /* 0x000000044e047220 */ /* 0x040fe20000400000 */
[C---:B------:R-:W-:Y:S01]  /*9dc0*/  FMUL R5, R78.reuse, R5 ;  /* 0x000000054e057220 */ /* 0x040fe20000400000 */
[C---:B------:R-:W-:Y:S01]  /*9dd0*/  FMUL R6, R78.reuse, R6 ;  /* 0x000000064e067220 */ /* 0x040fe20000400000 */
[C---:B------:R-:W-:Y:S01]  /*9de0*/  FMUL R7, R78.reuse, R7 ;  /* 0x000000074e077220 */ /* 0x040fe20000400000 */
[C---:B------:R-:W-:Y:S01]  /*9df0*/  FFMA R4, R81.reuse, R82, R4 ;  /* 0x0000005251047223 */ /* 0x040fe20000000004 */
[C---:B------:R-:W-:Y:S01]  /*9e00*/  FFMA R5, R81.reuse, R84, R5 ;  /* 0x0000005451057223 */ /* 0x040fe20000000005 */
[C---:B------:R-:W-:Y:S01]  /*9e10*/  FFMA R6, R81.reuse, R83, R6 ;  /* 0x0000005351067223 */ /* 0x040fe20000000006 */
[----:B------:R-:W-:Y:S01]  /*9e20*/  FFMA R7, R81, R86, R7 ;  /* 0x0000005651077223 */ /* 0x000fe20000000007 */
[C---:B------:R-:W-:Y:S01]  /*9e30*/  FMUL R8, R78.reuse, R8 ;  /* 0x000000084e087220 */ /* 0x040fe20000400000 */
[C---:B------:R-:W-:Y:S01]  /*9e40*/  FMUL R9, R78.reuse, R9 ;  /* 0x000000094e097220 */ /* 0x040fe20000400000 */
[----:B------:R-:W-:Y:S01]  /*9e50*/  F2FP.F16.F32.PACK_AB R4, R5, R4 ;  /* 0x000000040504723e */ /* 0x000fe200000000ff */
[C---:B------:R-:W-:Y:S01]  /*9e60*/  FMUL R10, R78.reuse, R10 ;  /* 0x0000000a4e0a7220 */ /* 0x040fe20000400000 */
[----:B------:R-:W-:Y:S01]  /*9e70*/  F2FP.F16.F32.PACK_AB R5, R7, R6 ;  /* 0x000000060705723e */ /* 0x000fe200000000ff */
[C---:B------:R-:W-:Y:S01]  /*9e80*/  FFMA R8, R81.reuse, R85, R8 ;  /* 0x0000005551087223 */ /* 0x040fe20000000008 */
[C---:B------:R-:W-:Y:S01]  /*9e90*/  FFMA R9, R81.reuse, R88, R9 ;  /* 0x0000005851097223 */ /* 0x040fe20000000009 */
[----:B------:R-:W-:Y:S01]  /*9ea0*/  FFMA R10, R81, R87, R10 ;  /* 0x00000057510a7223 */ /* 0x000fe2000000000a */
[C---:B------:R-:W-:Y:S01]  /*9eb0*/  FMUL R11, R78.reuse, R11 ;  /* 0x0000000b4e0b7220 */ /* 0x040fe20000400000 */
[C---:B------:R-:W-:Y:S01]  /*9ec0*/  FMUL R0, R78.reuse, R12 ;  /* 0x0000000c4e007220 */ /* 0x040fe20000400000 */
[C---:B------:R-:W-:Y:S01]  /*9ed0*/  FMUL R2, R78.reuse, R13 ;  /* 0x0000000d4e027220 */ /* 0x040fe20000400000 */
[----:B------:R-:W-:Y:S01]  /*9ee0*/  F2FP.F16.F32.PACK_AB R6, R9, R8 ;  /* 0x000000080906723e */ /* 0x000fe200000000ff */
[C---:B------:R-:W-:Y:S01]  /*9ef0*/  FFMA R11, R81.reuse, R90, R11 ;  /* 0x0000005a510b7223 */ /* 0x040fe2000000000b */
[C---:B------:R-:W-:Y:S01]  /*9f00*/  FFMA R0, R81.reuse, R89, R0 ;  /* 0x0000005951007223 */ /* 0x040fe20000000000 */
[----:B------:R-:W-:Y:S01]  /*9f10*/  FFMA R2, R81, R91, R2 ;  /* 0x0000005b51027223 */ /* 0x000fe20000000002 */
[C---:B------:R-:W-:Y:S01]  /*9f20*/  FMUL R3, R78.reuse, R14 ;  /* 0x0000000e4e037220 */ /* 0x040fe20000400000 */
[C---:B------:R-:W-:Y:S01]  /*9f30*/  FMUL R15, R78.reuse, R15 ;  /* 0x0000000f4e0f7220 */ /* 0x040fe20000400000 */
[----:B------:R-:W-:Y:S01]  /*9f40*/  F2FP.F16.F32.PACK_AB R7, R11, R10 ;  /* 0x0000000a0b07723e */ /* 0x000fe200000000ff */
[----:B------:R-:W-:Y:S01]  /*9f50*/  FMUL R12, R78, R16 ;  /* 0x000000104e0c7220 */ /* 0x000fe20000400000 */
[----:B------:R-:W-:Y:S01]  /*9f60*/  F2FP.F16.F32.PACK_AB R8, R2, R0 ;  /* 0x000000000208723e */ /* 0x000fe200000000ff */
[C---:B------:R-:W-:Y:S01]  /*9f70*/  FFMA R3, R81.reuse, R92, R3 ;  /* 0x0000005c51037223 */ /* 0x040fe20000000003 */
[C---:B------:R-:W-:Y:S01]  /*9f80*/  FFMA R15, R81.reuse, R94, R15 ;  /* 0x0000005e510f7223 */ /* 0x040fe2000000000f */
[----:B------:R1:W-:Y:S01]  /*9f90*/  STS.128 [R178+UR36+0xc400], R4 ;  /* 0x00c40004b2007988 */ /* 0x0003e20008000c24 */
[----:B------:R-:W-:Y:S01]  /*9fa0*/  FFMA R12, R81, R93, R12 ;  /* 0x0000005d510c7223 */ /* 0x000fe2000000000c */
[C---:B------:R-:W-:Y:S01]  /*9fb0*/  FMUL R13, R78.reuse, R17 ;  /* 0x000000114e0d7220 */ /* 0x040fe20000400000 */
[C---:B------:R-:W-:Y:S01]  /*9fc0*/  FMUL R14, R78.reuse, R18 ;  /* 0x000000124e0e7220 */ /* 0x040fe20000400000 */
[----:B------:R-:W-:Y:S01]  /*9fd0*/  F2FP.F16.F32.PACK_AB R9, R15, R3 ;  /* 0x000000030f09723e */ /* 0x000fe200000000ff */
[--C-:B------:R-:W-:Y:S02]  /*9fe0*/  HADD2.F32 R97, -RZ, R104.reuse.H0_H0 ;  /* 0x20000068ff617230 */ /* 0x100fe40000004100 */
[C---:B------:R-:W-:Y:S01]  /*9ff0*/  FFMA R13, R81.reuse, R96, R13 ;  /* 0x00000060510d7223 */ /* 0x040fe2000000000d */
[----:B------:R-:W-:Y:S01]  /*a000*/  FFMA R14, R81, R95, R14 ;  /* 0x0000005f510e7223 */ /* 0x000fe2000000000e */
[C---:B------:R-:W-:Y:S01]  /*a010*/  FMUL R19, R78.reuse, R19 ;  /* 0x000000134e137220 */ /* 0x040fe20000400000 */
[----:B------:R-:W-:Y:S02]  /*a020*/  HADD2.F32 R100, -RZ, R104.H1_H1 ;  /* 0x30000068ff647230 */ /* 0x000fe40000004100 */
[C---:B------:R-:W-:Y:S01]  /*a030*/  FMUL R16, R78.reuse, R20 ;  /* 0x000000144e107220 */ /* 0x040fe20000400000 */
[----:B------:R-:W-:Y:S01]  /*a040*/  F2FP.F16.F32.PACK_AB R10, R13, R12 ;  /* 0x0000000c0d0a723e */ /* 0x000fe200000000ff */
[C---:B------:R-:W-:Y:S01]  /*a050*/  FFMA R19, R81.reuse, R98, R19 ;  /* 0x0000006251137223 */ /* 0x040fe20000000013 */
[--C-:B------:R-:W-:Y:S02]  /*a060*/  HADD2.F32 R99, -RZ, R105.reuse.H0_H0 ;  /* 0x20000069ff637230 */ /* 0x100fe40000004100 */
[----:B------:R-:W-:Y:S01]  /*a070*/  FFMA R16, R81, R97, R16 ;  /* 0x0000006151107223 */ /* 0x000fe20000000010 */
[C---:B------:R-:W-:Y:S01]  /*a080*/  FMUL R17, R78.reuse, R21 ;  /* 0x000000154e117220 */ /* 0x040fe20000400000 */
[----:B------:R-:W-:Y:S01]  /*a090*/  HADD2.F32 R102, -RZ, R105.H1_H1 ;  /* 0x30000069ff667230 */ /* 0x000fe20000004100 */
[----:B------:R-:W-:Y:S01]  /*a0a0*/  F2FP.F16.F32.PACK_AB R11, R19, R14 ;  /* 0x0000000e130b723e */ /* 0x000fe200000000ff */
[C---:B------:R-:W-:Y:S01]  /*a0b0*/  FMUL R18, R78.reuse, R22 ;  /* 0x000000164e127220 */ /* 0x040fe20000400000 */
[C---:B------:R-:W-:Y:S01]  /*a0c0*/  FFMA R17, R81.reuse, R100, R17 ;  /* 0x0000006451117223 */ /* 0x040fe20000000011 */
[--C-:B------:R-:W-:Y:S02]  /*a0d0*/  HADD2.F32 R101, -RZ, R106.reuse.H0_H0 ;  /* 0x2000006aff657230 */ /* 0x100fe40000004100 */
[C---:B------:R-:W-:Y:S01]  /*a0e0*/  FMUL R23, R78.reuse, R23 ;  /* 0x000000174e177220 */ /* 0x040fe20000400000 */
[----:B------:R1:W-:Y:S01]  /*a0f0*/  STS.128 [R179+0xc400], R8 ;  /* 0x00c40008b3007388 */ /* 0x0003e20000000c00 */
[----:B------:R-:W-:Y:S01]  /*a100*/  FFMA R18, R81, R99, R18 ;  /* 0x0000006351127223 */ /* 0x000fe20000000012 */
[----:B------:R-:W-:Y:S01]  /*a110*/  F2FP.F16.F32.PACK_AB R16, R17, R16 ;  /* 0x000000101110723e */ /* 0x000fe200000000ff */
[----:B------:R-:W-:Y:S01]  /*a120*/  FFMA R23, R81, R102, R23 ;  /* 0x0000006651177223 */ /* 0x000fe20000000017 */
[----:B------:R-:W-:Y:S02]  /*a130*/  HADD2.F32 R104, -RZ, R106.H1_H1 ;  /* 0x3000006aff687230 */ /* 0x000fe40000004100 */
[C---:B------:R-:W-:Y:S01]  /*a140*/  FMUL R20, R78.reuse, R24 ;  /* 0x000000184e147220 */ /* 0x040fe20000400000 */
[--C-:B------:R-:W-:Y:S02]  /*a150*/  HADD2.F32 R103, -RZ, R107.reuse.H0_H0 ;  /* 0x2000006bff677230 */ /* 0x100fe40000004100 */
[C---:B------:R-:W-:Y:S01]  /*a160*/  FMUL R21, R78.reuse, R25 ;  /* 0x000000194e157220 */ /* 0x040fe20000400000 */
[----:B------:R-:W-:Y:S01]  /*a170*/  F2FP.F16.F32.PACK_AB R17, R23, R18 ;  /* 0x000000121711723e */ /* 0x000fe200000000ff */
[C---:B------:R-:W-:Y:S01]  /*a180*/  FFMA R20, R81.reuse, R101, R20 ;  /* 0x0000006551147223 */ /* 0x040fe20000000014 */
[----:B------:R-:W-:Y:S02]  /*a190*/  HADD2.F32 R106, -RZ, R107.H1_H1 ;  /* 0x3000006bff6a7230 */ /* 0x000fe40000004100 */
[----:B------:R-:W-:Y:S01]  /*a1a0*/  FFMA R21, R81, R104, R21 ;  /* 0x0000006851157223 */ /* 0x000fe20000000015 */
[C---:B------:R-:W-:Y:S01]  /*a1b0*/  FMUL R22, R78.reuse, R26 ;  /* 0x0000001a4e167220 */ /* 0x040fe20000400000 */
[--C-:B------:R-:W-:Y:S02]  /*a1c0*/  HADD2.F32 R105, -RZ, R112.reuse.H0_H0 ;  /* 0x20000070ff697230 */ /* 0x100fe40000004100 */
[C---:B------:R-:W-:Y:S01]  /*a1d0*/  FMUL R27, R78.reuse, R27 ;  /* 0x0000001b4e1b7220 */ /* 0x040fe20000400000 */
[----:B------:R-:W-:Y:S01]  /*a1e0*/  HADD2.F32 R108, -RZ, R112.H1_H1 ;  /* 0x30000070ff6c7230 */ /* 0x000fe20000004100 */
[----:B------:R-:W-:Y:S01]  /*a1f0*/  F2FP.F16.F32.PACK_AB R18, R21, R20 ;  /* 0x000000141512723e */ /* 0x000fe200000000ff */
[C---:B------:R-:W-:Y:S01]  /*a200*/  FFMA R22, R81.reuse, R103, R22 ;  /* 0x0000006751167223 */ /* 0x040fe20000000016 */
        /* <DEDUP_REMOVED lines=9> */
[--C-:B------:R-:W-:Y:S01]  /*a2a0*/  HADD2.F32 R109, -RZ, R114.reuse.H0_H0 ;  /* 0x20000072ff6d7230 */ /* 0x100fe20000004100 */
[----:B------:R1:W-:Y:S01]  /*a2b0*/  STS.128 [R177+0xc400], R16 ;  /* 0x00c40010b1007388 */ /* 0x0003e20000000c00 */
        /* <DEDUP_REMOVED lines=69> */
[C---:B------:R-:W-:Y:S01]  /*a710*/  FFMA R45, R81.reuse, R128, R45 ;  /* 0x00000080512d7223 */ /* 0x040fe2000000002d */
[C---:B------:R-:W-:Y:S01]  /*a720*/  FMUL R46, R78.reuse, R50 ;  /* 0x000000324e2e7220 */ /* 0x040fe20000400000 */
[--C-:B------:R-:W-:Y:S02]  /*a730*/  HADD2.F32 R129, -RZ, R136.reuse.H0_H0 ;  /* 0x20000088ff817230 */ /* 0x100fe40000004100 */
[C---:B------:R-:W-:Y:S01]  /*a740*/  FMUL R51, R78.reuse, R51 ;  /* 0x000000334e337220 */ /* 0x040fe20000400000 */
[----:B------:R-:W-:Y:S02]  /*a750*/  HADD2.F32 R132, -RZ, R136.H1_H1 ;  /* 0x30000088ff847230 */ /* 0x000fe40000004100 */
[C---:B------:R-:W-:Y:S01]  /*a760*/  FMUL R48, R78.reuse, R52 ;  /* 0x000000344e307220 */ /* 0x040fe20000400000 */
[--C-:B------:R-:W-:Y:S02]  /*a770*/  HADD2.F32 R131, -RZ, R137.reuse.H0_H0 ;  /* 0x20000089ff837230 */ /* 0x100fe40000004100 */
[C---:B------:R-:W-:Y:S01]  /*a780*/  FMUL R49, R78.reuse, R53 ;  /* 0x000000354e317220 */ /* 0x040fe20000400000 */
[C---:B------:R-:W-:Y:S01]  /*a790*/  FFMA R46, R81.reuse, R127, R46 ;  /* 0x0000007f512e7223 */ /* 0x040fe2000000002e */
[----:B------:R-:W-:Y:S02]  /*a7a0*/  HADD2.F32 R134, -RZ, R137.H1_H1 ;  /* 0x30000089ff867230 */ /* 0x000fe40000004100 */
[C---:B------:R-:W-:Y:S01]  /*a7b0*/  FMUL R50, R78.reuse, R54 ;  /* 0x000000364e327220 */ /* 0x040fe20000400000 */
[C---:B------:R-:W-:Y:S01]  /*a7c0*/  FFMA R51, R81.reuse, R130, R51 ;  /* 0x0000008251337223 */ /* 0x040fe20000000033 */
        /* <DEDUP_REMOVED lines=11> */
[----:B------:R-:W-:Y:S01]  /*a880*/  FFMA R55, R81, R134, R55 ;  /* 0x0000008651377223 */ /* 0x000fe20000000037 */
[--C-:B------:R-:W-:Y:S02]  /*a890*/  HADD2.F32 R137, -RZ, R144.reuse.H0_H0 ;  /* 0x20000090ff897230 */ /* 0x100fe40000004100 */
[C---:B------:R-:W-:Y:S01]  /*a8a0*/  FMUL R59, R78.reuse, R59 ;  /* 0x0000003b4e3b7220 */ /* 0x040fe20000400000 */
[----:B------:R-:W-:Y:S01]  /*a8b0*/  F2FP.F16.F32.PACK_AB R42, R45, R44 ;  /* 0x0000002c2d2a723e */ /* 0x000fe200000000ff */
[----:B------:R-:W-:Y:S01]  /*a8c0*/  FFMA R52, R81, R133, R52 ;  /* 0x0000008551347223 */ /* 0x000fe20000000034 */
[----:B------:R-:W-:Y:S01]  /*a8d0*/  F2FP.F16.F32.PACK_AB R43, R51, R46 ;  /* 0x0000002e332b723e */ /* 0x000fe200000000ff */
[----:B------:R-:W-:Y:S02]  /*a8e0*/  HADD2.F32 R140, -RZ, R144.H1_H1 ;  /* 0x30000090ff8c7230 */ /* 0x000fe40000004100 */
[C---:B------:R-:W-:Y:S01]  /*a8f0*/  FMUL R56, R78.reuse, R60 ;  /* 0x0000003c4e387220 */ /* 0x040fe20000400000 */
[C---:B------:R-:W-:Y:S01]  /*a900*/  FFMA R53, R81.reuse, R136, R53 ;  /* 0x0000008851357223 */ /* 0x040fe20000000035 */
[--C-:B------:R-:W-:Y:S01]  /*a910*/  HADD2.F32 R139, -RZ, R145.reuse.H0_H0 ;  /* 0x20000091ff8b7230 */ /* 0x100fe20000004100 */
[----:B------:R1:W-:Y:S01]  /*a920*/  STS.128 [R182+0xc400], R40 ;  /* 0x00c40028b6007388 */ /* 0x0003e20000000c00 */
        /* <DEDUP_REMOVED lines=15> */
[----:B------:R-:W-:Y:S02]  /*aa20*/  HADD2.F32 R146, -RZ, R147.H1_H1 ;  /* 0x30000093ff927230 */ /* 0x000fe40000004100 */
[C---:B------:R-:W-:Y:S01]  /*aa30*/  FMUL R62, R78.reuse, R66 ;  /* 0x000000424e3e7220 */ /* 0x040fe20000400000 */
[----:B------:R-:W-:Y:S01]  /*aa40*/  F2FP.F16.F32.PACK_AB R49, R55, R50 ;  /* 0x000000323731723e */ /* 0x000fe200000000ff */
        /* <DEDUP_REMOVED lines=31> */
.L_x_125:
[----:B------:R-:W-:Y:S05]  /*ac40*/  BSYNC.RECONVERGENT B0 ;  /* 0x0000000000007941 */ /* 0x000fea0003800200 */
.L_x_124:
[----:B------:R-:W-:Y:S01]  /*ac50*/  BAR.SYNC.DEFER_BLOCKING 0x1, 0x80 ;  /* 0x0042000000007b1d */ /* 0x000fe20000010000 */
[----:B------:R-:W-:Y:S01]  /*ac60*/  UISETP.NE.AND UP0, UPT, UR48, -0x4, UPT ;  /* 0xfffffffc3000788c */ /* 0x000fe2000bf05270 */
[----:B------:R-:W-:Y:S08]  /*ac70*/  IADD3 R76, PT, PT, R76, 0x1, RZ ;  /* 0x000000014c4c7810 */ /* 0x000ff00007ffe0ff */
[----:B------:R-:W-:Y:S05]  /*ac80*/  BRA.U !UP0, `(.L_x_126) ;  /* 0x0000000108287547 */ /* 0x000fea000b800000 */
[----:B------:R-:W-:Y:S01]  /*ac90*/  ISETP.NE.AND P0, PT, R176, RZ, PT ;  /* 0x000000ffb000720c */ /* 0x000fe20003f05270 */
[----:B------:R-:W-:Y:S01]  /*aca0*/  IMAD.U32 R3, RZ, RZ, UR50 ;  /* 0x00000032ff037e24 */ /* 0x000fe2000f8e00ff */
[----:B------:R-:W-:Y:S01]  /*acb0*/  UIADD3 UR50, UPT, UPT, UR50, 0x1, URZ ;  /* 0x0000000132327890 */ /* 0x000fe2000fffe0ff */
[----:B------:R-:W-:Y:S03]  /*acc0*/  IMAD.U32 R0, RZ, RZ, UR37 ;  /* 0x00000025ff007e24 */ /* 0x000fe6000f8e00ff */
[----:B------:R-:W-:Y:S04]  /*acd0*/  UISETP.NE.AND UP0, UPT, UR50, 0x4, UPT ;  /* 0x000000043200788c */ /* 0x000fe8000bf05270 */
[----:B------:R-:W-:Y:S03]  /*ace0*/  USEL UR50, UR50, URZ, UP0 ;  /* 0x000000ff32327287 */ /* 0x000fe60008000000 */
[----:B------:R-:W-:Y:S05]  /*acf0*/  @P0 LEA R3, R3, UR36, 0x3 ;  /* 0x0000002403030c11 */ /* 0x000fea000f8e18ff */
[----:B------:R-:W-:Y:S05]  /*ad00*/  @P0 VIADD R3, R3, 0x50 ;  /* 0x0000005003030836 */ /* 0x000fea0000000000 */
[----:B------:R-:W-:Y:S04]  /*ad10*/  @P0 PRMT R0, R0, 0x654, R3 ;  /* 0x0000065400000816 */ /* 0x000fe80000000003 */
[----:B------:R2:W-:Y:S03]  /*ad20*/  @P0 SYNCS.ARRIVE.TRANS64.RED.A1T0 RZ, [R0+URZ], RZ ;  /* 0x000000ff00ff09a7 */ /* 0x0005e600081004ff */
.L_x_126:
[----:B------:R-:W-:Y:S01]  /*ad30*/  ISETP.NE.AND P2, PT, R171, RZ, PT ;  /* 0x000000ffab00720c */ /* 0x000fe20003f45270 */
[----:B------:R-:W-:Y:S01]  /*ad40*/  UIADD3 UR48, UPT, UPT, UR48, 0x4, URZ ;  /* 0x0000000430307890 */ /* 0x000fe2000fffe0ff */
[----:B------:R-:W-:Y:S01]  /*ad50*/  ISETP.NE.AND P0, PT, R173, 0x2, PT ;  /* 0x00000002ad00780c */ /* 0x000fe20003f05270 */
[----:B------:R-:W-:Y:S01]  /*ad60*/  IMAD.IADD R20, R75, 0x1, R154 ;  /* 0x000000014b147824 */ /* 0x000fe200078e029a */
[----:B------:R-:W-:Y:S01]  /*ad70*/  ISETP.NE.AND P1, PT, R76, 0x2, PT ;  /* 0x000000024c00780c */ /* 0x000fe20003f25270 */
[----:B------:R-:W-:Y:S01]  /*ad80*/  IMAD.IADD R21, R77, 0x1, R156 ;  /* 0x000000014d157824 */ /* 0x000fe200078e029c */
[----:B--2---:R-:W-:Y:S02]  /*ad90*/  SEL R0, RZ, 0x1, P0 ;  /* 0x00000001ff007807 */ /* 0x004fe40000000000 */
[----:B------:R-:W-:Y:S02]  /*ada0*/  SEL R3, RZ, 0x1, P1 ;  /* 0x00000001ff037807 */ /* 0x000fe40000800000 */
[----:B------:R-:W-:Y:S02]  /*adb0*/  LOP3.LUT R165, R165, R0, RZ, 0x3c, !PT ;  /* 0x00000000a5a57212 */ /* 0x000fe400078e3cff */
[----:B------:R-:W-:Y:S02]  /*adc0*/  LOP3.LUT R166, R166, R3, RZ, 0x3c, !PT ;  /* 0x00000003a6a67212 */ /* 0x000fe400078e3cff */
[----:B------:R-:W-:Y:S02]  /*add0*/  @P2 R2UR UR52, R164 ;  /* 0x00000000a43422ca */ /* 0x000fe400000e0000 */
[----:B------:R-:W-:Y:S02]  /*ade0*/  SEL R173, R173, RZ, P0 ;  /* 0x000000ffadad7207 */ /* 0x000fe40000000000 */
[----:B------:R-:W-:Y:S01]  /*adf0*/  SEL R76, R76, RZ, P1 ;  /* 0x000000ff4c4c7207 */ /* 0x000fe20000800000 */
[----:B------:R-:W-:Y:S10]  /*ae00*/  @P2 BRA `(.L_x_127) ;  /* 0xffffffa0000c2947 */ /* 0x000ff4000383ffff */
[----:B------:R-:W-:-:S09]  /*ae10*/  UISETP.NE.AND UP0, UPT, UR49, URZ, UPT ;  /* 0x000000ff3100728c */ /* 0x000fd2000bf05270 */
[----:B------:R-:W-:Y:S05]  /*ae20*/  BRA.U !UP0, `(.L_x_128) ;  /* 0x0000000108487547 */ /* 0x000fea000b800000 */
[----:B------:R-:W2:Y:S02]  /*ae30*/  LDCU.64 UR4, c[0x0][0x890] ;  /* 0x00011200ff0477ac */ /* 0x000ea40008000a00 */
[----:B--2---:R-:W-:-:S04]  /*ae40*/  UISETP.NE.U32.AND UP0, UPT, UR4, URZ, UPT ;  /* 0x000000ff0400728c */ /* 0x004fc8000bf05070 */
[----:B------:R-:W-:-:S09]  /*ae50*/  UISETP.NE.AND.EX UP0, UPT, UR5, URZ, UPT, UP0 ;  /* 0x000000ff0500728c */ /* 0x000fd2000bf05300 */
[----:B------:R-:W-:Y:S05]  /*ae60*/  BRA.U UP0, `(.L_x_129) ;  /* 0x00000001000c7547 */ /* 0x000fea000b800000 */
[----:B------:R-:W-:-:S13]  /*ae70*/  FSETP.NEU.AND P0, PT, R81, RZ, PT ;  /* 0x000000ff5100720b */ /* 0x000fda0003f0d000 */
[----:B------:R-:W-:Y:S05]  /*ae80*/  @!P0 EXIT ;  /* 0x000000000000894d */ /* 0x000fea0003800000 */
[----:B------:R-:W-:Y:S05]  /*ae90*/  BRA `(.L_x_128) ;  /* 0x00000000002c7947 */ /* 0x000fea0003800000 */
.L_x_129:
[----:B------:R-:W-:Y:S01]  /*aea0*/  ISETP.NE.AND P0, PT, R172, RZ, PT ;  /* 0x000000ffac00720c */ /* 0x000fe20003f05270 */
[----:B------:R-:W-:-:S12]  /*aeb0*/  BSSY.RECONVERGENT B0, `(.L_x_128) ;  /* 0x0000009000007945 */ /* 0x000fd80003800200 */
[----:B------:R-:W-:Y:S05]  /*aec0*/  @P0 BRA `(.L_x_130) ;  /* 0x0000000000140947 */ /* 0x000fea0003800000 */
[----:B------:R-:W2:Y:S02]  /*aed0*/  LDCU.64 UR4, c[0x0][0x888] ;  /* 0x00011100ff0477ac */ /* 0x000ea40008000a00 */
[----:B--2---:R-:W-:-:S04]  /*aee0*/  ISETP.NE.U32.AND P0, PT, RZ, UR4, PT ;  /* 0x00000004ff007c0c */ /* 0x004fc8000bf05070 */
[----:B------:R-:W-:-:S13]  /*aef0*/  ISETP.NE.AND.EX P0, PT, RZ, UR5, PT, P0 ;  /* 0x00000005ff007c0c */ /* 0x000fda000bf05300 */
[----:B------:R-:W-:Y:S05]  /*af00*/  @!P0 EXIT ;  /* 0x000000000000894d */ /* 0x000fea0003800000 */
[----:B------:R-:W-:Y:S05]  /*af10*/  BRA `(.L_x_131) ;  /* 0x0000000000087947 */ /* 0x000fea0003800000 */
.L_x_130:
[----:B------:R-:W-:-:S13]  /*af20*/  FSETP.NEU.AND P0, PT, R81, RZ, PT ;  /* 0x000000ff5100720b */ /* 0x000fda0003f0d000 */
[----:B------:R-:W-:Y:S05]  /*af30*/  @!P0 EXIT ;  /* 0x000000000000894d */ /* 0x000fea0003800000 */
.L_x_131:
[----:B------:R-:W-:Y:S05]  /*af40*/  BSYNC.RECONVERGENT B0 ;  /* 0x0000000000007941 */ /* 0x000fea0003800200 */
.L_x_128:
[----:B------:R-:W-:Y:S01]  /*af50*/  ULEA UR4, UR50, UR36, 0x3 ;  /* 0x0000002432047291 */ /* 0x000fe2000f8e18ff */
[----:B------:R-:W-:-:S04]  /*af60*/  DEPBAR.LE SB0, 0x0 ;  /* 0x000080000000791a */ /* 0x000fc80000000000 */
[----:B------:R-:W-:-:S04]  /*af70*/  UIADD3 UR4, UPT, UPT, UR4, 0x50, URZ ;  /* 0x0000005004047890 */ /* 0x000fc8000fffe0ff */
[----:B------:R-:W-:-:S09]  /*af80*/  UPRMT UR4, UR37, 0x654, UR4 ;  /* 0x0000065425047896 */ /* 0x000fd20008000004 */
[----:B------:R-:W-:Y:S01]  /*af90*/  SYNCS.ARRIVE.TRANS64.RED.A1T0 RZ, [UR4], RZ ;  /* 0x000000ffffff79a7 */ /* 0x000fe20008100404 */
[----:B------:R-:W-:Y:S05]  /*afa0*/  EXIT ;  /* 0x000000000000794d */ /* 0x000fea0003800000 */
.L_x_19:
[----:B--2---:R2:W1:Y:S02]  /*afb0*/  SYNCS.PHASECHK.TRANS64.TRYWAIT P0, [R3+URZ+0xd0], R2 ;  /* 0x0000d002030075a7 */ /* 0x00446400080011ff */
[----:B-1----:R-:W-:Y:S05]  /*afc0*/  @!P0 NANOSLEEP.SYNCS 0x989680 ;  /* 0x009896800000895d */ /* 0x002fea0003900000 */
[----:B------:R-:W1:Y:S02]  /*afd0*/  @!P0 SYNCS.PHASECHK.TRANS64 P0, [R3+URZ+0xd0], R2 ;  /* 0x0000d002030085a7 */ /* 0x000e6400080010ff */
[----:B-1----:R-:W-:Y:S05]  /*afe0*/  @!P0 BRA `(.L_x_19) ;  /* 0xfffffffc00f08947 */ /* 0x002fea000383ffff */
[----:B------:R-:W-:Y:S05]  /*aff0*/  BRA `(.L_x_132) ;  /* 0xffffff6400647947 */ /* 0x000fea000383ffff */
.L_x_22:
[----:B-1----:R-:W-:-:S07]  /*b000*/  MOV R2, UR49 ;  /* 0x0000003100027c02 */ /* 0x002fce0008000f00 */
.L_x_133:
[----:B-1----:R1:W2:Y:S02]  /*b010*/  SYNCS.PHASECHK.TRANS64.TRYWAIT P0, [R2+URZ+0x18], R5 ;  /* 0x00001805020075a7 */ /* 0x0022a400080011ff */
[----:B--2---:R-:W-:Y:S05]  /*b020*/  @!P0 NANOSLEEP.SYNCS 0x989680 ;  /* 0x009896800000895d */ /* 0x004fea0003900000 */
[----:B------:R-:W2:Y:S02]  /*b030*/  @!P0 SYNCS.PHASECHK.TRANS64 P0, [R2+URZ+0x18], R5 ;  /* 0x00001805020085a7 */ /* 0x000ea400080010ff */
[----:B--2---:R-:W-:Y:S05]  /*b040*/  @!P0 BRA `(.L_x_133) ;  /* 0xfffffffc00f08947 */ /* 0x004fea000383ffff */
[----:B------:R-:W-:Y:S05]  /*b050*/  BRA `(.L_x_21) ;  /* 0xffffff6400c47947 */ /* 0x000fea000383ffff */
.L_x_30:
[----:B------:R-:W-:-:S07]  /*b060*/  MOV R2, UR49 ;  /* 0x0000003100027c02 */ /* 0x000fce0008000f00 */
.L_x_134:
[----:B-1----:R1:W2:Y:S02]  /*b070*/  SYNCS.PHASECHK.TRANS64.TRYWAIT P0, [R2+URZ+0x18], R5 ;  /* 0x00001805020075a7 */ /* 0x0022a400080011ff */
[----:B--2---:R-:W-:Y:S05]  /*b080*/  @!P0 NANOSLEEP.SYNCS 0x989680 ;  /* 0x009896800000895d */ /* 0x004fea0003900000 */
[----:B------:R-:W2:Y:S02]  /*b090*/  @!P0 SYNCS.PHASECHK.TRANS64 P0, [R2+URZ+0x18], R5 ;  /* 0x00001805020085a7 */ /* 0x000ea400080010ff */
[----:B--2---:R-:W-:Y:S05]  /*b0a0*/  @!P0 BRA `(.L_x_134) ;  /* 0xfffffffc00f08947 */ /* 0x004fea000383ffff */
[----:B------:R-:W-:Y:S05]  /*b0b0*/  BRA `(.L_x_29) ;  /* 0xffffff6800e07947 */ /* 0x000fea000383ffff */
.L_x_36:
[----:B-1----:R1:W2:Y:S02]  /*b0c0*/  SYNCS.PHASECHK.TRANS64.TRYWAIT P0, [R2+URZ+0x80], R3 ;  /* 0x00008003020075a7 */ /* 0x0022a400080011ff */
[----:B--2---:R-:W-:Y:S05]  /*b0d0*/  @!P0 NANOSLEEP.SYNCS 0x989680 ;  /* 0x009896800000895d */ /* 0x004fea0003900000 */
[----:B------:R-:W2:Y:S02]  /*b0e0*/  @!P0 SYNCS.PHASECHK.TRANS64 P0, [R2+URZ+0x80], R3 ;  /* 0x00008003020085a7 */ /* 0x000ea400080010ff */
[----:B--2---:R-:W-:Y:S05]  /*b0f0*/  @!P0 BRA `(.L_x_36) ;  /* 0xfffffffc00f08947 */ /* 0x004fea000383ffff */
[----:B------:R-:W-:Y:S05]  /*b100*/  BRA `(.L_x_135) ;  /* 0xffffff6c00cc7947 */ /* 0x000fea000383ffff */
.L_x_40:
[----:B----4-:R-:W-:-:S07]  /*b110*/  MOV R0, UR5 ;  /* 0x0000000500007c02 */ /* 0x010fce0008000f00 */
.L_x_136:
[----:B-1----:R1:W2:Y:S02]  /*b120*/  SYNCS.PHASECHK.TRANS64.TRYWAIT P0, [R0+URZ], R3 ;  /* 0x00000003000075a7 */ /* 0x0022a400080011ff */
[----:B--2---:R-:W-:Y:S05]  /*b130*/  @!P0 NANOSLEEP.SYNCS 0x989680 ;  /* 0x009896800000895d */ /* 0x004fea0003900000 */
[----:B------:R-:W2:Y:S02]  /*b140*/  @!P0 SYNCS.PHASECHK.TRANS64 P0, [R0+URZ], R3 ;  /* 0x00000003000085a7 */ /* 0x000ea400080010ff */
[----:B--2---:R-:W-:Y:S05]  /*b150*/  @!P0 BRA `(.L_x_136) ;  /* 0xfffffffc00f08947 */ /* 0x004fea000383ffff */
[----:B------:R-:W-:Y:S05]  /*b160*/  BRA `(.L_x_137) ;  /* 0xffffff74003c7947 */ /* 0x000fea000383ffff */
.L_x_41:
[----:B----4-:R-:W-:-:S07]  /*b170*/  MOV R0, UR5 ;  /* 0x0000000500007c02 */ /* 0x010fce0008000f00 */
.L_x_138:
[----:B-1----:R1:W2:Y:S02]  /*b180*/  SYNCS.PHASECHK.TRANS64.TRYWAIT P0, [R0+URZ], R3 ;  /* 0x00000003000075a7 */ /* 0x0022a400080011ff */
[----:B--2---:R-:W-:Y:S05]  /*b190*/  @!P0 NANOSLEEP.SYNCS 0x989680 ;  /* 0x009896800000895d */ /* 0x004fea0003900000 */
[----:B------:R-:W2:Y:S02]  /*b1a0*/  @!P0 SYNCS.PHASECHK.TRANS64 P0, [R0+URZ], R3 ;  /* 0x00000003000085a7 */ /* 0x000ea400080010ff */
[----:B--2---:R-:W-:Y:S05]  /*b1b0*/  @!P0 BRA `(.L_x_138) ;  /* 0xfffffffc00f08947 */ /* 0x004fea000383ffff */
[----:B------:R-:W-:Y:S05]  /*b1c0*/  BRA `(.L_x_139) ;  /* 0xffffff7400487947 */ /* 0x000fea000383ffff */
.L_x_44:
[----:B-1----:R1:W2:Y:S02]  /*b1d0*/  SYNCS.PHASECHK.TRANS64.TRYWAIT P0, [R0+URZ+0xc0], R5 ;  /* 0x0000c005000075a7 */ /* 0x0022a400080011ff */
[----:B--2---:R-:W-:Y:S05]  /*b1e0*/  @!P0 NANOSLEEP.SYNCS 0x989680 ;  /* 0x009896800000895d */ /* 0x004fea0003900000 */
[----:B------:R-:W2:Y:S02]  /*b1f0*/  @!P0 SYNCS.PHASECHK.TRANS64 P0, [R0+URZ+0xc0], R5 ;  /* 0x0000c005000085a7 */ /* 0x000ea400080010ff */
[----:B--2---:R-:W-:Y:S05]  /*b200*/  @!P0 BRA `(.L_x_44) ;  /* 0xfffffffc00f08947 */ /* 0x004fea000383ffff */
[----:B------:R-:W-:Y:S05]  /*b210*/  BRA `(.L_x_140) ;  /* 0xffffff7400a47947 */ /* 0x000fea000383ffff */
.L_x_45:
[----:B------:R-:W-:-:S07]  /*b220*/  MOV R0, UR5 ;  /* 0x0000000500007c02 */ /* 0x000fce0008000f00 */
.L_x_141:
[----:B-1----:R1:W2:Y:S02]  /*b230*/  SYNCS.PHASECHK.TRANS64.TRYWAIT P0, [R0+URZ+0x90], R5 ;  /* 0x00009005000075a7 */ /* 0x0022a400080011ff */
[----:B--2---:R-:W-:Y:S05]  /*b240*/  @!P0 NANOSLEEP.SYNCS 0x989680 ;  /* 0x009896800000895d */ /* 0x004fea0003900000 */
[----:B------:R-:W2:Y:S02]  /*b250*/  @!P0 SYNCS.PHASECHK.TRANS64 P0, [R0+URZ+0x90], R5 ;  /* 0x00009005000085a7 */ /* 0x000ea400080010ff */
[----:B--2---:R-:W-:Y:S05]  /*b260*/  @!P0 BRA `(.L_x_141) ;  /* 0xfffffffc00f08947 */ /* 0x004fea000383ffff */
[----:B------:R-:W-:Y:S05]  /*b270*/  BRA `(.L_x_142) ;  /* 0xffffff7400b47947 */ /* 0x000fea000383ffff */
.L_x_46:
[----:B-1----:R1:W2:Y:S02]  /*b280*/  SYNCS.PHASECHK.TRANS64.TRYWAIT P1, [R0+URZ+0x80], R5 ;  /* 0x00008005000075a7 */ /* 0x0022a400080211ff */
[----:B--2---:R-:W-:Y:S05]  /*b290*/  @!P1 NANOSLEEP.SYNCS 0x989680 ;  /* 0x009896800000995d */ /* 0x004fea0003900000 */
[----:B------:R-:W2:Y:S02]  /*b2a0*/  @!P1 SYNCS.PHASECHK.TRANS64 P1, [R0+URZ+0x80], R5 ;  /* 0x00008005000095a7 */ /* 0x000ea400080210ff */
[----:B--2---:R-:W-:Y:S05]  /*b2b0*/  @!P1 BRA `(.L_x_46) ;  /* 0xfffffffc00f09947 */ /* 0x004fea000383ffff */
[----:B------:R-:W-:Y:S05]  /*b2c0*/  BRA `(.L_x_143) ;  /* 0xffffff7400e47947 */ /* 0x000fea000383ffff */
.L_x_49:
[----:B------:R-:W-:-:S07]  /*b2d0*/  MOV R0, UR5 ;  /* 0x0000000500007c02 */ /* 0x000fce0008000f00 */
.L_x_144:
[----:B-1----:R1:W2:Y:S02]  /*b2e0*/  SYNCS.PHASECHK.TRANS64.TRYWAIT P0, [R0+URZ+0x90], R3 ;  /* 0x00009003000075a7 */ /* 0x0022a400080011ff */
[----:B--2---:R-:W-:Y:S05]  /*b2f0*/  @!P0 NANOSLEEP.SYNCS 0x989680 ;  /* 0x009896800000895d */ /* 0x004fea0003900000 */
[----:B------:R-:W2:Y:S02]  /*b300*/  @!P0 SYNCS.PHASECHK.TRANS64 P0, [R0+URZ+0x90], R3 ;  /* 0x00009003000085a7 */ /* 0x000ea400080010ff */
[----:B--2---:R-:W-:Y:S05]  /*b310*/  @!P0 BRA `(.L_x_144) ;  /* 0xfffffffc00f08947 */ /* 0x004fea000383ffff */
[----:B------:R-:W-:Y:S05]  /*b320*/  BRA `(.L_x_48) ;  /* 0xffffff7800387947 */ /* 0x000fea000383ffff */
.L_x_56:
[----:B-1----:R1:W2:Y:S02]  /*b330*/  SYNCS.PHASECHK.TRANS64.TRYWAIT P1, [R0+URZ+0x80], R5 ;  /* 0x00008005000075a7 */ /* 0x0022a400080211ff */
[----:B--2---:R-:W-:Y:S05]  /*b340*/  @!P1 NANOSLEEP.SYNCS 0x989680 ;  /* 0x009896800000995d */ /* 0x004fea0003900000 */
[----:B------:R-:W2:Y:S02]  /*b350*/  @!P1 SYNCS.PHASECHK.TRANS64 P1, [R0+URZ+0x80], R5 ;  /* 0x00008005000095a7 */ /* 0x000ea400080210ff */
[----:B--2---:R-:W-:Y:S05]  /*b360*/  @!P1 BRA `(.L_x_56) ;  /* 0xfffffffc00f09947 */ /* 0x004fea000383ffff */
[----:B------:R-:W-:Y:S05]  /*b370*/  BRA `(.L_x_145) ;  /* 0xffffff7c00a87947 */ /* 0x000fea000383ffff */
.L_x_57:
[----:B------:R-:W-:-:S07]  /*b380*/  MOV R3, UR7 ;  /* 0x0000000700037c02 */ /* 0x000fce0008000f00 */
.L_x_146:
[----:B-1----:R1:W2:Y:S02]  /*b390*/  SYNCS.PHASECHK.TRANS64.TRYWAIT P0, [R3+URZ+0xb0], R0 ;  /* 0x0000b000030075a7 */ /* 0x0022a400080011ff */
[----:B--2---:R-:W-:Y:S05]  /*b3a0*/  @!P0 NANOSLEEP.SYNCS 0x989680 ;  /* 0x009896800000895d */ /* 0x004fea0003900000 */
[----:B------:R-:W2:Y:S02]  /*b3b0*/  @!P0 SYNCS.PHASECHK.TRANS64 P0, [R3+URZ+0xb0], R0 ;  /* 0x0000b000030085a7 */ /* 0x000ea400080010ff */
[----:B--2---:R-:W-:Y:S05]  /*b3c0*/  @!P0 BRA `(.L_x_146) ;  /* 0xfffffffc00f08947 */ /* 0x004fea000383ffff */
[----:B------:R-:W-:Y:S05]  /*b3d0*/  BRA `(.L_x_147) ;  /* 0xffffff7c00e07947 */ /* 0x000fea000383ffff */
.L_x_60:
[----:B------:R-:W-:Y:S07]  /*b3e0*/  MOV R0, UR6 ;  /* 0x0000000600007c02 */ /* 0x000fee0008000f00 */
.L_x_148:
[----:B-1----:R1:W2:Y:S02]  /*b3f0*/  SYNCS.PHASECHK.TRANS64.TRYWAIT P0, [R0+URZ], R3 ;  /* 0x00000003000075a7 */ /* 0x0022a400080011ff */
[----:B--2---:R-:W-:Y:S05]  /*b400*/  @!P0 NANOSLEEP.SYNCS 0x989680 ;  /* 0x009896800000895d */ /* 0x004fea0003900000 */
[----:B------:R-:W2:Y:S02]  /*b410*/  @!P0 SYNCS.PHASECHK.TRANS64 P0, [R0+URZ], R3 ;  /* 0x00000003000085a7 */ /* 0x000ea400080010ff */
[----:B--2---:R-:W-:Y:S05]  /*b420*/  @!P0 BRA `(.L_x_148) ;  /* 0xfffffffc00f08947 */ /* 0x004fea000383ffff */
[----:B------:R-:W-:Y:S05]  /*b430*/  BRA `(.L_x_59) ;  /* 0xffffff7c00fc7947 */ /* 0x000fea000383ffff */
.L_x_63:
[----:B------:R-:W-:-:S07]  /*b440*/  MOV R0, UR6 ;  /* 0x0000000600007c02 */ /* 0x000fce0008000f00 */
.L_x_149:
[----:B--2---:R2:W4:Y:S02]  /*b450*/  SYNCS.PHASECHK.TRANS64.TRYWAIT P0, [R0+URZ], R3 ;  /* 0x00000003000075a7 */ /* 0x00452400080011ff */
[----:B----4-:R-:W-:Y:S05]  /*b460*/  @!P0 NANOSLEEP.SYNCS 0x989680 ;  /* 0x009896800000895d */ /* 0x010fea0003900000 */
[----:B------:R-:W4:Y:S02]  /*b470*/  @!P0 SYNCS.PHASECHK.TRANS64 P0, [R0+URZ], R3 ;  /* 0x00000003000085a7 */ /* 0x000f2400080010ff */
[----:B----4-:R-:W-:Y:S05]  /*b480*/  @!P0 BRA `(.L_x_149) ;  /* 0xfffffffc00f08947 */ /* 0x010fea000383ffff */
[----:B------:R-:W-:Y:S05]  /*b490*/  BRA `(.L_x_150) ;  /* 0xffffff8000d87947 */ /* 0x000fea000383ffff */
.L_x_64:
[----:B------:R-:W-:-:S07]  /*b4a0*/  MOV R0, UR7 ;  /* 0x0000000700007c02 */ /* 0x000fce0008000f00 */
.L_x_151:
[----:B-1----:R1:W2:Y:S02]  /*b4b0*/  SYNCS.PHASECHK.TRANS64.TRYWAIT P0, [R0+URZ], R3 ;  /* 0x00000003000075a7 */ /* 0x0022a400080011ff */
[----:B--2---:R-:W-:Y:S05]  /*b4c0*/  @!P0 NANOSLEEP.SYNCS 0x989680 ;  /* 0x009896800000895d */ /* 0x004fea0003900000 */
[----:B------:R-:W2:Y:S02]  /*b4d0*/  @!P0 SYNCS.PHASECHK.TRANS64 P0, [R0+URZ], R3 ;  /* 0x00000003000085a7 */ /* 0x000ea400080010ff */
[----:B--2---:R-:W-:Y:S05]  /*b4e0*/  @!P0 BRA `(.L_x_151) ;  /* 0xfffffffc00f08947 */ /* 0x004fea000383ffff */
[----:B------:R-:W-:Y:S05]  /*b4f0*/  BRA `(.L_x_152) ;  /* 0xffffff8000e47947 */ /* 0x000fea000383ffff */
.L_x_69:
[----:B--2---:R2:W3:Y:S02]  /*b500*/  SYNCS.PHASECHK.TRANS64.TRYWAIT P0, [R0+URZ+0x80], R3 ;  /* 0x00008003000075a7 */ /* 0x0044e400080011ff */
[----:B---3--:R-:W-:Y:S05]  /*b510*/  @!P0 NANOSLEEP.SYNCS 0x989680 ;  /* 0x009896800000895d */ /* 0x008fea0003900000 */
[----:B------:R-:W3:Y:S02]  /*b520*/  @!P0 SYNCS.PHASECHK.TRANS64 P0, [R0+URZ+0x80], R3 ;  /* 0x00008003000085a7 */ /* 0x000ee400080010ff */
[----:B---3--:R-:W-:Y:S05]  /*b530*/  @!P0 BRA `(.L_x_69) ;  /* 0xfffffffc00f08947 */ /* 0x008fea000383ffff */
[----:B------:R-:W-:Y:S05]  /*b540*/  BRA `(.L_x_153) ;  /* 0xffffff8400f07947 */ /* 0x000fea000383ffff */
.L_x_72:
[----:B------:R-:W-:Y:S07]  /*b550*/  MOV R0, UR7 ;  /* 0x0000000700007c02 */ /* 0x000fee0008000f00 */
.L_x_154:
[----:B--2---:R2:W3:Y:S02]  /*b560*/  SYNCS.PHASECHK.TRANS64.TRYWAIT P0, [R0+URZ+0x78], R3 ;  /* 0x00007803000075a7 */ /* 0x0044e400080011ff */
[----:B---3--:R-:W-:Y:S05]  /*b570*/  @!P0 NANOSLEEP.SYNCS 0x989680 ;  /* 0x009896800000895d */ /* 0x008fea0003900000 */
[----:B------:R-:W3:Y:S02]  /*b580*/  @!P0 SYNCS.PHASECHK.TRANS64 P0, [R0+URZ+0x78], R3 ;  /* 0x00007803000085a7 */ /* 0x000ee400080010ff */
[----:B---3--:R-:W-:Y:S05]  /*b590*/  @!P0 BRA `(.L_x_154) ;  /* 0xfffffffc00f08947 */ /* 0x008fea000383ffff */
[----:B------:R-:W-:Y:S05]  /*b5a0*/  BRA `(.L_x_71) ;  /* 0xffffff8800d07947 */ /* 0x000fea000383ffff */
.L_x_75:
[----:B------:R-:W-:Y:S07]  /*b5b0*/  MOV R3, UR7 ;  /* 0x0000000700037c02 */ /* 0x000fee0008000f00 */
.L_x_155:
[----:B-1----:R1:W2:Y:S02]  /*b5c0*/  SYNCS.PHASECHK.TRANS64.TRYWAIT P0, [R3+URZ+0x50], R12 ;  /* 0x0000500c030075a7 */ /* 0x0022a400080011ff */
[----:B--2---:R-:W-:Y:S05]  /*b5d0*/  @!P0 NANOSLEEP.SYNCS 0x989680 ;  /* 0x009896800000895d */ /* 0x004fea0003900000 */
[----:B------:R-:W2:Y:S02]  /*b5e0*/  @!P0 SYNCS.PHASECHK.TRANS64 P0, [R3+URZ+0x50], R12 ;  /* 0x0000500c030085a7 */ /* 0x000ea400080010ff */
[----:B--2---:R-:W-:Y:S05]  /*b5f0*/  @!P0 BRA `(.L_x_155) ;  /* 0xfffffffc00f08947 */ /* 0x004fea000383ffff */
[----:B------:R-:W-:Y:S05]  /*b600*/  BRA `(.L_x_156) ;  /* 0xffffff8c00487947 */ /* 0x000fea000383ffff */
.L_x_76:
[----:B-1----:R-:W-:Y:S07]  /*b610*/  MOV R3, UR7 ;  /* 0x0000000700037c02 */ /* 0x002fee0008000f00 */
.L_x_157:
[----:B-1----:R1:W2:Y:S02]  /*b620*/  SYNCS.PHASECHK.TRANS64.TRYWAIT P0, [R3+URZ+0x58], R12 ;  /* 0x0000580c030075a7 */ /* 0x0022a400080011ff */
[----:B--2---:R-:W-:Y:S05]  /*b630*/  @!P0 NANOSLEEP.SYNCS 0x989680 ;  /* 0x009896800000895d */ /* 0x004fea0003900000 */
[----:B------:R-:W2:Y:S02]  /*b640*/  @!P0 SYNCS.PHASECHK.TRANS64 P0, [R3+URZ+0x58], R12 ;  /* 0x0000580c030085a7 */ /* 0x000ea400080010ff */
[----:B--2---:R-:W-:Y:S05]  /*b650*/  @!P0 BRA `(.L_x_157) ;  /* 0xfffffffc00f08947 */ /* 0x004fea000383ffff */
[----:B------:R-:W-:Y:S05]  /*b660*/  BRA `(.L_x_158) ;  /* 0xffffff8c00887947 */ /* 0x000fea000383ffff */
.L_x_77:
[----:B-1----:R-:W-:Y:S07]  /*b670*/  MOV R3, UR7 ;  /* 0x0000000700037c02 */ /* 0x002fee0008000f00 */
.L_x_159:
[----:B-1----:R1:W2:Y:S02]  /*b680*/  SYNCS.PHASECHK.TRANS64.TRYWAIT P0, [R3+URZ+0x60], R12 ;  /* 0x0000600c030075a7 */ /* 0x0022a400080011ff */
[----:B--2---:R-:W-:Y:S05]  /*b690*/  @!P0 NANOSLEEP.SYNCS 0x989680 ;  /* 0x009896800000895d */ /* 0x004fea0003900000 */
[----:B------:R-:W2:Y:S02]  /*b6a0*/  @!P0 SYNCS.PHASECHK.TRANS64 P0, [R3+URZ+0x60], R12 ;  /* 0x0000600c030085a7 */ /* 0x000ea400080010ff */
[----:B--2---:R-:W-:Y:S05]  /*b6b0*/  @!P0 BRA `(.L_x_159) ;  /* 0xfffffffc00f08947 */ /* 0x004fea000383ffff */
[----:B------:R-:W-:Y:S05]  /*b6c0*/  BRA `(.L_x_160) ;  /* 0xffffff8c00d07947 */ /* 0x000fea000383ffff */
.L_x_78:
[----:B------:R-:W-:Y:S07]  /*b6d0*/  MOV R3, UR7 ;  /* 0x0000000700037c02 */ /* 0x000fee0008000f00 */
.L_x_161:
[----:B-1----:R1:W2:Y:S02]  /*b6e0*/  SYNCS.PHASECHK.TRANS64.TRYWAIT P0, [R3+URZ+0x68], R12 ;  /* 0x0000680c030075a7 */ /* 0x0022a400080011ff */
[----:B--2---:R-:W-:Y:S05]  /*b6f0*/  @!P0 NANOSLEEP.SYNCS 0x989680 ;  /* 0x009896800000895d */ /* 0x004fea0003900000 */
[----:B------:R-:W2:Y:S02]  /*b700*/  @!P0 SYNCS.PHASECHK.TRANS64 P0, [R3+URZ+0x68], R12 ;  /* 0x0000680c030085a7 */ /* 0x000ea400080010ff */
[----:B--2---:R-:W-:Y:S05]  /*b710*/  @!P0 BRA `(.L_x_161) ;  /* 0xfffffffc00f08947 */ /* 0x004fea000383ffff */
[----:B------:R-:W-:Y:S05]  /*b720*/  BRA `(.L_x_162) ;  /* 0xffffff9000587947 */ /* 0x000fea000383ffff */
.L_x_80:
[----:B------:R-:W-:-:S07]  /*b730*/  MOV R0, UR7 ;  /* 0x0000000700007c02 */ /* 0x000fce0008000f00 */
.L_x_163:
[----:B-1----:R1:W3:Y:S02]  /*b740*/  SYNCS.PHASECHK.TRANS64.TRYWAIT P0, [R0+URZ+0x50], R3 ;  /* 0x00005003000075a7 */ /* 0x0022e400080011ff */
[----:B---3--:R-:W-:Y:S05]  /*b750*/  @!P0 NANOSLEEP.SYNCS 0x989680 ;  /* 0x009896800000895d */ /* 0x008fea0003900000 */
[----:B------:R-:W3:Y:S02]  /*b760*/  @!P0 SYNCS.PHASECHK.TRANS64 P0, [R0+URZ+0x50], R3 ;  /* 0x00005003000085a7 */ /* 0x000ee400080010ff */
[----:B---3--:R-:W-:Y:S05]  /*b770*/  @!P0 BRA `(.L_x_163) ;  /* 0xfffffffc00f08947 */ /* 0x008fea000383ffff */
[----:B------:R-:W-:Y:S05]  /*b780*/  BRA `(.L_x_164) ;  /* 0xffffff9000c87947 */ /* 0x000fea000383ffff */
.L_x_81:
[----:B-1----:R-:W-:-:S07]  /*b790*/  MOV R0, UR7 ;  /* 0x0000000700007c02 */ /* 0x002fce0008000f00 */
.L_x_165:
[----:B-1----:R1:W3:Y:S02]  /*b7a0*/  SYNCS.PHASECHK.TRANS64.TRYWAIT P0, [R0+URZ+0x58], R3 ;  /* 0x00005803000075a7 */ /* 0x0022e400080011ff */
[----:B---3--:R-:W-:Y:S05]  /*b7b0*/  @!P0 NANOSLEEP.SYNCS 0x989680 ;  /* 0x009896800000895d */ /* 0x008fea0003900000 */
[----:B------:R-:W3:Y:S02]  /*b7c0*/  @!P0 SYNCS.PHASECHK.TRANS64 P0, [R0+URZ+0x58], R3 ;  /* 0x00005803000085a7 */ /* 0x000ee400080010ff */
[----:B---3--:R-:W-:Y:S05]  /*b7d0*/  @!P0 BRA `(.L_x_165) ;  /* 0xfffffffc00f08947 */ /* 0x008fea000383ffff */
[----:B------:R-:W-:Y:S05]  /*b7e0*/  BRA `(.L_x_166) ;  /* 0xffffff9000b87947 */ /* 0x000fea000383ffff */
.L_x_82:
[----:B-1----:R-:W-:-:S07]  /*b7f0*/  MOV R0, UR7 ;  /* 0x0000000700007c02 */ /* 0x002fce0008000f00 */
.L_x_167:
[----:B-1----:R1:W3:Y:S02]  /*b800*/  SYNCS.PHASECHK.TRANS64.TRYWAIT P0, [R0+URZ+0x60], R3 ;  /* 0x00006003000075a7 */ /* 0x0022e400080011ff */
[----:B---3--:R-:W-:Y:S05]  /*b810*/  @!P0 NANOSLEEP.SYNCS 0x989680 ;  /* 0x009896800000895d */ /* 0x008fea0003900000 */
[----:B------:R-:W3:Y:S02]  /*b820*/  @!P0 SYNCS.PHASECHK.TRANS64 P0, [R0+URZ+0x60], R3 ;  /* 0x00006003000085a7 */ /* 0x000ee400080010ff */
[----:B---3--:R-:W-:Y:S05]  /*b830*/  @!P0 BRA `(.L_x_167) ;  /* 0xfffffffc00f08947 */ /* 0x008fea000383ffff */
[----:B------:R-:W-:Y:S05]  /*b840*/  BRA `(.L_x_168) ;  /* 0xffffff9000a87947 */ /* 0x000fea000383ffff */
.L_x_84:
[----:B--2---:R2:W4:Y:S02]  /*b850*/  SYNCS.PHASECHK.TRANS64.TRYWAIT P0, [R0+URZ+0x80], R3 ;  /* 0x00008003000075a7 */ /* 0x00452400080011ff */
[----:B----4-:R-:W-:Y:S05]  /*b860*/  @!P0 NANOSLEEP.SYNCS 0x989680 ;  /* 0x009896800000895d */ /* 0x010fea0003900000 */
[----:B------:R-:W4:Y:S02]  /*b870*/  @!P0 SYNCS.PHASECHK.TRANS64 P0, [R0+URZ+0x80], R3 ;  /* 0x00008003000085a7 */ /* 0x000f2400080010ff */
[----:B----4-:R-:W-:Y:S05]  /*b880*/  @!P0 BRA `(.L_x_84) ;  /* 0xfffffffc00f08947 */ /* 0x010fea000383ffff */
[----:B------:R-:W-:Y:S05]  /*b890*/  BRA `(.L_x_169) ;  /* 0xffffff94007c7947 */ /* 0x000fea000383ffff */
.L_x_95:
[----:B-1----:R-:W-:Y:S04]  /*b8a0*/  MOV R3, UR36 ;  /* 0x0000002400037c02 */ /* 0x002fe80008000f00 */
[----:B------:R1:W3:Y:S03]  /*b8b0*/  SYNCS.PHASECHK.TRANS64.TRYWAIT P1, [R3+URZ+0x30], R4 ;  /* 0x00003004030075a7 */ /* 0x0002e600080211ff */
[----:B---3--:R-:W-:Y:S05]  /*b8c0*/  @!P1 NANOSLEEP.SYNCS 0x989680 ;  /* 0x009896800000995d */ /* 0x008fea0003900000 */
[----:B------:R-:W3:Y:S02]  /*b8d0*/  @!P1 SYNCS.PHASECHK.TRANS64 P1, [R3+URZ+0x30], R4 ;  /* 0x00003004030095a7 */ /* 0x000ee400080210ff */
[----:B---3--:R-:W-:Y:S05]  /*b8e0*/  @!P1 BRA `(.L_x_95) ;  /* 0xfffffffc00ec9947 */ /* 0x008fea000383ffff */
[----:B------:R-:W-:Y:S05]  /*b8f0*/  BRA `(.L_x_94) ;  /* 0xffffffa000d07947 */ /* 0x000fea000383ffff */
.L_x_97:
[----:B-1----:R1:W4:Y:S02]  /*b900*/  SYNCS.PHASECHK.TRANS64.TRYWAIT P0, [R87+URZ+0xa0], R0 ;  /* 0x0000a000570075a7 */ /* 0x00232400080011ff */
[----:B----4-:R-:W-:Y:S05]  /*b910*/  @!P0 NANOSLEEP.SYNCS 0x989680 ;  /* 0x009896800000895d */ /* 0x010fea0003900000 */
[----:B------:R-:W4:Y:S02]  /*b920*/  @!P0 SYNCS.PHASECHK.TRANS64 P0, [R87+URZ+0xa0], R0 ;  /* 0x0000a000570085a7 */ /* 0x000f2400080010ff */
[----:B----4-:R-:W-:Y:S05]  /*b930*/  @!P0 BRA `(.L_x_97) ;  /* 0xfffffffc00f08947 */ /* 0x010fea000383ffff */
[----:B------:R-:W-:Y:S05]  /*b940*/  BRA `(.L_x_96) ;  /* 0xffffffa400307947 */ /* 0x000fea000383ffff */
.L_x_106:
[----:B--2---:R2:W3:Y:S02]  /*b950*/  SYNCS.PHASECHK.TRANS64.TRYWAIT P0, [R3+URZ+0x30], R0 ;  /* 0x00003000030075a7 */ /* 0x0044e400080011ff */
[----:B---3--:R-:W-:Y:S05]  /*b960*/  @!P0 NANOSLEEP.SYNCS 0x989680 ;  /* 0x009896800000895d */ /* 0x008fea0003900000 */
[----:B------:R-:W3:Y:S02]  /*b970*/  @!P0 SYNCS.PHASECHK.TRANS64 P0, [R3+URZ+0x30], R0 ;  /* 0x00003000030085a7 */ /* 0x000ee400080010ff */
[----:B---3--:R-:W-:Y:S05]  /*b980*/  @!P0 BRA `(.L_x_106) ;  /* 0xfffffffc00f08947 */ /* 0x008fea000383ffff */
[----:B------:R-:W-:Y:S05]  /*b990*/  BRA `(.L_x_105) ;  /* 0xffffffb400f87947 */ /* 0x000fea000383ffff */
.L_x_114:
[----:B--2---:R2:W3:Y:S02]  /*b9a0*/  SYNCS.PHASECHK.TRANS64.TRYWAIT P0, [R0+URZ+0x30], R7 ;  /* 0x00003007000075a7 */ /* 0x0044e400080011ff */
[----:B---3--:R-:W-:Y:S05]  /*b9b0*/  @!P0 NANOSLEEP.SYNCS 0x989680 ;  /* 0x009896800000895d */ /* 0x008fea0003900000 */
[----:B------:R-:W3:Y:S02]  /*b9c0*/  @!P0 SYNCS.PHASECHK.TRANS64 P0, [R0+URZ+0x30], R7 ;  /* 0x00003007000085a7 */ /* 0x000ee400080010ff */
[----:B---3--:R-:W-:Y:S05]  /*b9d0*/  @!P0 BRA `(.L_x_114) ;  /* 0xfffffffc00f08947 */ /* 0x008fea000383ffff */
[----:B------:R-:W-:Y:S05]  /*b9e0*/  BRA `(.L_x_113) ;  /* 0xffffffc800ec7947 */ /* 0x000fea000383ffff */
.L_x_122:
[----:B-1----:R1:W2:Y:S02]  /*b9f0*/  SYNCS.PHASECHK.TRANS64.TRYWAIT P0, [R3+URZ+0x30], R0 ;  /* 0x00003000030075a7 */ /* 0x0022a400080011ff */
[----:B--2---:R-:W-:Y:S05]  /*ba00*/  @!P0 NANOSLEEP.SYNCS 0x989680 ;  /* 0x009896800000895d */ /* 0x004fea0003900000 */
[----:B------:R-:W2:Y:S02]  /*ba10*/  @!P0 SYNCS.PHASECHK.TRANS64 P0, [R3+URZ+0x30], R0 ;  /* 0x00003000030085a7 */ /* 0x000ea400080010ff */
[----:B--2---:R-:W-:Y:S05]  /*ba20*/  @!P0 BRA `(.L_x_122) ;  /* 0xfffffffc00f08947 */ /* 0x004fea000383ffff */
[----:B------:R-:W-:Y:S05]  /*ba30*/  BRA `(.L_x_121) ;  /* 0xffffffdc00e07947 */ /* 0x000fea000383ffff */
        .weak           $__internal_0_$__cuda_sm10x_tcgen05_guardrail_trap_col_being_dealloced_not_returned_by_alloc
        .type           $__internal_0_$__cuda_sm10x_tcgen05_guardrail_trap_col_being_dealloced_not_returned_by_alloc,@function
        .size           $__internal_0_$__cuda_sm10x_tcgen05_guardrail_trap_col_being_dealloced_not_returned_by_alloc,($__internal_1_$__cuda_sm10x_tcgen05_guardrail_trap_phase_invalid_during_alloc - $__internal_0_$__cuda_sm10x_tcgen05_guardrail_trap_col_being_dealloced_not_returned_by_alloc)
$__internal_0_$__cuda_sm10x_tcgen05_guardrail_trap_col_being_dealloced_not_returned_by_alloc:
[----:B------:R-:W-:Y:S05]  /*ba40*/  BPT.TRAP 0x1 ;  /* 0x000000040000795c */ /* 0x000fea0000300000 */
[----:B------:R-:W-:-:S04]  /*ba50*/  HFMA2 R3, -RZ, RZ, 0, 0 ;  /* 0x00000000ff037431 */ /* 0x000fc800000001ff */
[----:B------:R-:W-:Y:S05]  /*ba60*/  RET.REL.NODEC R2 `(_ZN7cutlass13device_kernelINS_4gemm6kernel13GemmUniversalIN4cute5tupleIJiiiiEEENS1_10collective13CollectiveMmaINS1_35MainloopSm100TmaUmmaWarpSpecializedILi3ELi2ELi2ENS5_IJNS4_1CILi1EEESB_SB_EEEEENS5_IJNSA_ILi128EEENSA_ILi256EEENSA_ILi64EEEEEENS_6half_tENS5_IJSB_llEEESI_SJ_NS4_8TiledMMAINS4_8MMA_AtomIJNS4_20SM100_MMA_F16BF16_SSISI_SI_fLi128ELi256ELNS4_4UMMA5MajorE1ELSO_1ELNSN_7ScaleInE0ELSP_0EEEEEENS4_6LayoutISC_NS5_IJNSA_ILi0EEEST_ST_EEEEENS5_IJNS4_10UnderscoreESW_SW_EEEEENS4_13SM90_TMA_LOADENS4_14ComposedLayoutINS4_7SwizzleILi3ELi4ELi3EEENS4_18smem_ptr_flag_bitsILi16EEENSS_INS5_IJSG_NSA_ILi8EEEEEENS5_IJSB_SG_EEEEEEEvNS4_8identityESZ_S19_vS1A_EENS_8epilogue10collective18CollectiveEpilogueINS1C_23Sm100TmaWarpSpecializedILi4ELi2ELi64ELb1ELb0EEEJSH_NS5_IJNSS_ISE_SB_EENSS_ISG_SB_EEEEESI_NS5_IJlSB_lEEESI_S1K_NS1C_6fusion15FusionCallbacksIS1G_NS1L_17LinearCombinationISI_fSI_fLNS_15FloatRoundStyleE2EEESH_S1J_JEEENS4_5SM1004TMEM4LOAD26SM100_TMEM_LOAD_32dp32b64xESZ_NS10_IS12_S14_NSS_INS5_IJS15_SG_EEENS5_IJSG_SB_EEEEEEENS4_39AutoVectorizingCopyWithAssumedAlignmentILi128EEENS4_14SM90_TMA_STOREES1Y_S20_S20_EEEvvEEEEvNT_6ParamsE) ;  /* 0xffffff4402647950 */ /* 0x000fea0003c3ffff */
        .weak           $__internal_1_$__cuda_sm10x_tcgen05_guardrail_trap_phase_invalid_during_alloc
        .type           $__internal_1_$__cuda_sm10x_tcgen05_guardrail_trap_phase_invalid_during_alloc,@function
        .size           $__internal_1_$__cuda_sm10x_tcgen05_guardrail_trap_phase_invalid_during_alloc,($__internal_2_$__cuda_sm10x_tcgen05_guardrail_trap_unallocated_columns_being_dealloced - $__internal_1_$__cuda_sm10x_tcgen05_guardrail_trap_phase_invalid_during_alloc)
$__internal_1_$__cuda_sm10x_tcgen05_guardrail_trap_phase_invalid_during_alloc:
[----:B------:R-:W-:Y:S05]  /*ba70*/  BPT.TRAP 0x1 ;  /* 0x000000040000795c */ /* 0x000fea0000300000 */
[----:B------:R-:W-:-:S04]  /*ba80*/  MOV R3, 0x0 ;  /* 0x0000000000037802 */ /* 0x000fc80000000f00 */
[----:B------:R-:W-:Y:S05]  /*ba90*/  RET.REL.NODEC R2 `(_ZN7cutlass13device_kernelINS_4gemm6kernel13GemmUniversalIN4cute5tupleIJiiiiEEENS1_10collective13CollectiveMmaINS1_35MainloopSm100TmaUmmaWarpSpecializedILi3ELi2ELi2ENS5_IJNS4_1CILi1EEESB_SB_EEEEENS5_IJNSA_ILi128EEENSA_ILi256EEENSA_ILi64EEEEEENS_6half_tENS5_IJSB_llEEESI_SJ_NS4_8TiledMMAINS4_8MMA_AtomIJNS4_20SM100_MMA_F16BF16_SSISI_SI_fLi128ELi256ELNS4_4UMMA5MajorE1ELSO_1ELNSN_7ScaleInE0ELSP_0EEEEEENS4_6LayoutISC_NS5_IJNSA_ILi0EEEST_ST_EEEEENS5_IJNS4_10UnderscoreESW_SW_EEEEENS4_13SM90_TMA_LOADENS4_14ComposedLayoutINS4_7SwizzleILi3ELi4ELi3EEENS4_18smem_ptr_flag_bitsILi16EEENSS_INS5_IJSG_NSA_ILi8EEEEEENS5_IJSB_SG_EEEEEEEvNS4_8identityESZ_S19_vS1A_EENS_8epilogue10collective18CollectiveEpilogueINS1C_23Sm100TmaWarpSpecializedILi4ELi2ELi64ELb1ELb0EEEJSH_NS5_IJNSS_ISE_SB_EENSS_ISG_SB_EEEEESI_NS5_IJlSB_lEEESI_S1K_NS1C_6fusion15FusionCallbacksIS1G_NS1L_17LinearCombinationISI_fSI_fLNS_15FloatRoundStyleE2EEESH_S1J_JEEENS4_5SM1004TMEM4LOAD26SM100_TMEM_LOAD_32dp32b64xESZ_NS10_IS12_S14_NSS_INS5_IJS15_SG_EEENS5_IJSG_SB_EEEEEEENS4_39AutoVectorizingCopyWithAssumedAlignmentILi128EEENS4_14SM90_TMA_STOREES1Y_S20_S20_EEEvvEEEEvNT_6ParamsE) ;  /* 0xffffff4402587950 */ /* 0x000fea0003c3ffff */
        .weak           $__internal_2_$__cuda_sm10x_tcgen05_guardrail_trap_unallocated_columns_being_dealloced
        .type           $__internal_2_$__cuda_sm10x_tcgen05_guardrail_trap_unallocated_columns_being_dealloced,@function
        .size           $__internal_2_$__cuda_sm10x_tcgen05_guardrail_trap_unallocated_columns_being_dealloced,(.L_x_171 - $__internal_2_$__cuda_sm10x_tcgen05_guardrail_trap_unallocated_columns_being_dealloced)
$__internal_2_$__cuda_sm10x_tcgen05_guardrail_trap_unallocated_columns_being_dealloced:
[----:B------:R-:W-:Y:S05]  /*baa0*/  BPT.TRAP 0x1 ;  /* 0x000000040000795c */ /* 0x000fea0000300000 */
[----:B------:R-:W-:-:S04]  /*bab0*/  HFMA2 R3, -RZ, RZ, 0, 0 ;  /* 0x00000000ff037431 */ /* 0x000fc800000001ff */
[----:B------:R-:W-:Y:S05]  /*bac0*/  RET.REL.NODEC R2 `(_ZN7cutlass13device_kernelINS_4gemm6kernel13GemmUniversalIN4cute5tupleIJiiiiEEENS1_10collective13CollectiveMmaINS1_35MainloopSm100TmaUmmaWarpSpecializedILi3ELi2ELi2ENS5_IJNS4_1CILi1EEESB_SB_EEEEENS5_IJNSA_ILi128EEENSA_ILi256EEENSA_ILi64EEEEEENS_6half_tENS5_IJSB_llEEESI_SJ_NS4_8TiledMMAINS4_8MMA_AtomIJNS4_20SM100_MMA_F16BF16_SSISI_SI_fLi128ELi256ELNS4_4UMMA5MajorE1ELSO_1ELNSN_7ScaleInE0ELSP_0EEEEEENS4_6LayoutISC_NS5_IJNSA_ILi0EEEST_ST_EEEEENS5_IJNS4_10UnderscoreESW_SW_EEEEENS4_13SM90_TMA_LOADENS4_14ComposedLayoutINS4_7SwizzleILi3ELi4ELi3EEENS4_18smem_ptr_flag_bitsILi16EEENSS_INS5_IJSG_NSA_ILi8EEEEEENS5_IJSB_SG_EEEEEEEvNS4_8identityESZ_S19_vS1A_EENS_8epilogue10collective18CollectiveEpilogueINS1C_23Sm100TmaWarpSpecializedILi4ELi2ELi64ELb1ELb0EEEJSH_NS5_IJNSS_ISE_SB_EENSS_ISG_SB_EEEEESI_NS5_IJlSB_lEEESI_S1K_NS1C_6fusion15FusionCallbacksIS1G_NS1L_17LinearCombinationISI_fSI_fLNS_15FloatRoundStyleE2EEESH_S1J_JEEENS4_5SM1004TMEM4LOAD26SM100_TMEM_LOAD_32dp32b64xESZ_NS10_IS12_S14_NSS_INS5_IJS15_SG_EEENS5_IJSG_SB_EEEEEEENS4_39AutoVectorizingCopyWithAssumedAlignmentILi128EEENS4_14SM90_TMA_STOREES1Y_S20_S20_EEEvvEEEEvNT_6ParamsE) ;  /* 0xffffff44024c7950 */ /* 0x000fea0003c3ffff */
.L_x_170:
[----:B------:R-:W-:-:S00]  /*bad0*/  BRA `(.L_x_170) ;  /* 0xfffffffc00fc7947 */ /* 0x000fc0000383ffff */
[----:B------:R-:W-:-:S00]  /*bae0*/  NOP ;  /* 0x0000000000007918 */ /* 0x000fc00000000000 */
        /* <DEDUP_REMOVED lines=9> */
.L_x_171:


//--------------------- .nv.global.init           --------------------------
	.section	.nv.global.init,"aw",@progbits
.nv.global.init:
	.type		$str$27,@object
	.size		$str$27,($str$28 - $str$27)
$str$27:
        /*0000*/ 	.byte	0x28, 0x61, 0x64, 0x64, 0x72, 0x65, 0x73, 0x73, 0x20, 0x26, 0x20, 0x6d, 0x61, 0x73, 0x6b, 0x29
        /*0010*/ 	.byte	0x20, 0x3d, 0x3d, 0x20, 0x30, 0x00
	.type		$str$28,@object
	.size		$str$28,($str$26 - $str$28)
$str$28:
        /*0016*/ 	.byte	0x2f, 0x74, 0x6d, 0x70, 0x2f, 0x63, 0x75, 0x74, 0x6c, 0x61, 0x73, 0x73, 0x5f, 0x73, 0x77, 0x65
        /*0026*/ 	.byte	0x65, 0x70, 0x5f, 0x73, 0x72, 0x63, 0x2f, 0x69, 0x6e, 0x63, 0x6c, 0x75, 0x64, 0x65, 0x2f, 0x63
        /*0036*/ 	.byte	0x75, 0x74, 0x65, 0x2f, 0x70, 0x6f, 0x69, 0x6e, 0x74, 0x65, 0x72, 0x5f, 0x66, 0x6c, 0x61, 0x67
        /*0046*/ 	.byte	0x67, 0x65, 0x64, 0x2e, 0x68, 0x70, 0x70, 0x00
	.type		$str$26,@object
	.size		$str$26,($str$25 - $str$26)
$str$26:
        /*004e*/ 	.byte	0x2f, 0x74, 0x6d, 0x70, 0x2f, 0x63, 0x75, 0x74, 0x6c, 0x61, 0x73, 0x73, 0x5f, 0x73, 0x77, 0x65
        /*005e*/ 	.byte	0x65, 0x70, 0x5f, 0x73, 0x72, 0x63, 0x2f, 0x69, 0x6e, 0x63, 0x6c, 0x75, 0x64, 0x65, 0x2f, 0x63
        /*006e*/ 	.byte	0x75, 0x74, 0x65, 0x2f, 0x61, 0x74, 0x6f, 0x6d, 0x2f, 0x63, 0x6f, 0x70, 0x79, 0x5f, 0x74, 0x72
        /*007e*/ 	.byte	0x61, 0x69, 0x74, 0x73, 0x5f, 0x73, 0x6d, 0x31, 0x30, 0x30, 0x2e, 0x68, 0x70, 0x70, 0x00
	.type		$str$25,@object
	.size		$str$25,(__unnamed_1 - $str$25)
$str$25:
        /*008d*/ 	.byte	0x28, 0x28, 0x75, 0x69, 0x6e, 0x74, 0x33, 0x32, 0x5f, 0x74, 0x28, 0x74, 0x68, 0x72, 0x65, 0x61
        /*009d*/ 	.byte	0x64, 0x49, 0x64, 0x78, 0x2e, 0x78, 0x29, 0x20, 0x2f, 0x20, 0x33, 0x32, 0x29, 0x20, 0x25, 0x20
        /*00ad*/ 	.byte	0x34, 0x29, 0x20, 0x3d, 0x3d, 0x20, 0x28, 0x28, 0x28, 0x74, 0x6d, 0x65, 0x6d, 0x5f, 0x61, 0x64
        /*00bd*/ 	.byte	0x64, 0x72, 0x20, 0x3e, 0x3e, 0x20, 0x31, 0x36, 0x29, 0x20, 0x2f, 0x20, 0x33, 0x32, 0x29, 0x20
        /*00cd*/ 	.byte	0x25, 0x20, 0x34, 0x29, 0x00
	.type		__unnamed_1,@object
	.size		__unnamed_1,(__unnamed_2 - __unnamed_1)
__unnamed_1:
        /*00d2*/ 	.byte	0x61, 0x75, 0x74, 0x6f, 0x20, 0x63, 0x75, 0x74, 0x65, 0x3a, 0x3a, 0x61, 0x73, 0x5f, 0x70, 0x6f
        /* <DEDUP_REMOVED lines=24> */
        /*0262*/ 	.byte	0x3e, 0x3e, 0x3e, 0x3e, 0x5d, 0x00
	.type		__unnamed_2,@object
	.size		__unnamed_2,(.L_2 - __unnamed_2)
__unnamed_2:
        /* <DEDUP_REMOVED lines=43> */
        /*0518*/ 	.byte	0x74, 0x65, 0x3a, 0x3a, 0x43, 0x3c, 0x30, 0x3e, 0x3e, 0x3e, 0x3e, 0x5d, 0x00
.L_2:


//--------------------- .nv.shared._ZN7cutlass13device_kernelINS_4gemm6kernel13GemmUniversalIN4cute5tupleIJiiiiEEENS1_10collective13CollectiveMmaINS1_35MainloopSm100TmaUmmaWarpSpecializedILi3ELi2ELi2ENS5_IJNS4_1CILi1EEESB_SB_EEEEENS5_IJNSA_ILi128EEENSA_ILi256EEENSA_ILi64EEEEEENS_6half_tENS5_IJSB_llEEESI_SJ_NS4_8TiledMMAINS4_8MMA_AtomIJNS4_20SM100_MMA_F16BF16_SSISI_SI_fLi128ELi256ELNS4_4UMMA5MajorE1ELSO_1ELNSN_7ScaleInE0ELSP_0EEEEEENS4_6LayoutISC_NS5_IJNSA_ILi0EEEST_ST_EEEEENS5_IJNS4_10UnderscoreESW_SW_EEEEENS4_13SM90_TMA_LOADENS4_14ComposedLayoutINS4_7SwizzleILi3ELi4ELi3EEENS4_18smem_ptr_flag_bitsILi16EEENSS_INS5_IJSG_NSA_ILi8EEEEEENS5_IJSB_SG_EEEEEEEvNS4_8identityESZ_S19_vS1A_EENS_8epilogue10collective18CollectiveEpilogueINS1C_23Sm100TmaWarpSpecializedILi4ELi2ELi64ELb1ELb0EEEJSH_NS5_IJNSS_ISE_SB_EENSS_ISG_SB_EEEEESI_NS5_IJlSB_lEEESI_S1K_NS1C_6fusion15FusionCallbacksIS1G_NS1L_17LinearCombinationISI_fSI_fLNS_15FloatRoundStyleE2EEESH_S1J_JEEENS4_5SM1004TMEM4LOAD26SM100_TMEM_LOAD_32dp32b64xESZ_NS10_IS12_S14_NSS_INS5_IJS15_SG_EEENS5_IJSG_SB_EEEEEEENS4_39AutoVectorizingCopyWithAssumedAlignmentILi128EEENS4_14SM90_TMA_STOREES1Y_S20_S20_EEEvvEEEEvNT_6ParamsE --------------------------
	.section	.nv.shared._ZN7cutlass13device_kernelINS_4gemm6kernel13GemmUniversalIN4cute5tupleIJiiiiEEENS1_10collective13CollectiveMmaINS1_35MainloopSm100TmaUmmaWarpSpecializedILi3ELi2ELi2ENS5_IJNS4_1CILi1EEESB_SB_EEEEENS5_IJNSA_ILi128EEENSA_ILi256EEENSA_ILi64EEEEEENS_6half_tENS5_IJSB_llEEESI_SJ_NS4_8TiledMMAINS4_8MMA_AtomIJNS4_20SM100_MMA_F16BF16_SSISI_SI_fLi128ELi256ELNS4_4UMMA5MajorE1ELSO_1ELNSN_7ScaleInE0ELSP_0EEEEEENS4_6LayoutISC_NS5_IJNSA_ILi0EEEST_ST_EEEEENS5_IJNS4_10UnderscoreESW_SW_EEEEENS4_13SM90_TMA_LOADENS4_14ComposedLayoutINS4_7SwizzleILi3ELi4ELi3EEENS4_18smem_ptr_flag_bitsILi16EEENSS_INS5_IJSG_NSA_ILi8EEEEEENS5_IJSB_SG_EEEEEEEvNS4_8identityESZ_S19_vS1A_EENS_8epilogue10collective18CollectiveEpilogueINS1C_23Sm100TmaWarpSpecializedILi4ELi2ELi64ELb1ELb0EEEJSH_NS5_IJNSS_ISE_SB_EENSS_ISG_SB_EEEEESI_NS5_IJlSB_lEEESI_S1K_NS1C_6fusion15FusionCallbacksIS1G_NS1L_17LinearCombinationISI_fSI_fLNS_15FloatRoundStyleE2EEESH_S1J_JEEENS4_5SM1004TMEM4LOAD26SM100_TMEM_LOAD_32dp32b64xESZ_NS10_IS12_S14_NSS_INS5_IJS15_SG_EEENS5_IJSG_SB_EEEEEEENS4_39AutoVectorizingCopyWithAssumedAlignmentILi128EEENS4_14SM90_TMA_STOREES1Y_S20_S20_EEEvvEEEEvNT_6ParamsE,"aw",@nobits
	.sectionflags	@""
	.align	16
	.zero		1024


//--------------------- .nv.shared.reserved.0     --------------------------
	.section	.nv.shared.reserved.0,"aw",@nobits
	.weak		__nv_reservedSMEM_offset_0_alias
	.size		__nv_reservedSMEM_offset_0_alias, 0, 64
	.other		__nv_reservedSMEM_offset_0_alias,@"STO_CUDA_RESERVED_SHARED STV_DEFAULT"
__nv_reservedSMEM_offset_0_alias:
	.zero		0
.nv.shared.reserved.0:
	.zero		64
	.weak		__nv_reservedSMEM_tcgen05_partition
	.type		__nv_reservedSMEM_tcgen05_partition,@object
	.size		__nv_reservedSMEM_tcgen05_partition,(.L_0 - __nv_reservedSMEM_tcgen05_partition)
__nv_reservedSMEM_tcgen05_partition:
	.zero		32
.L_0:


//--------------------- .nv.global                --------------------------
	.section	.nv.global,"aw",@nobits
.nv.global:
	.type		_ZN40_INTERNAL_c05b4b2b_4_k_cu_0cbfe0ce_412194cute1_E,@object
	.size		_ZN40_INTERNAL_c05b4b2b_4_k_cu_0cbfe0ce_412194cute1_E,(_ZN40_INTERNAL_c05b4b2b_4_k_cu_0cbfe0ce_412194cuda3std3__45__cpo6cbeginE - _ZN40_INTERNAL_c05b4b2b_4_k_cu_0cbfe0ce_412194cute1_E)
_ZN40_INTERNAL_c05b4b2b_4_k_cu_0cbfe0ce_412194cute1_E:
	.zero		1
	.type		_ZN40_INTERNAL_c05b4b2b_4_k_cu_0cbfe0ce_412194cuda3std3__45__cpo6cbeginE,@object
	.size		_ZN40_INTERNAL_c05b4b2b_4_k_cu_0cbfe0ce_412194cuda3std3__45__cpo6cbeginE,(_ZN40_INTERNAL_c05b4b2b_4_k_cu_0cbfe0ce_412194cuda3std3__48in_placeE - _ZN40_INTERNAL_c05b4b2b_4_k_cu_0cbfe0ce_412194cuda3std3__45__cpo6cbeginE)
_ZN40_INTERNAL_c05b4b2b_4_k_cu_0cbfe0ce_412194cuda3std3__45__cpo6cbeginE:
	.zero		1
	.type		_ZN40_INTERNAL_c05b4b2b_4_k_cu_0cbfe0ce_412194cuda3std3__48in_placeE,@object
	.size		_ZN40_INTERNAL_c05b4b2b_4_k_cu_0cbfe0ce_412194cuda3std3__48in_placeE,(_ZN40_INTERNAL_c05b4b2b_4_k_cu_0cbfe0ce_412194cuda3std6ranges3__45__cpo9iter_moveE - _ZN40_INTERNAL_c05b4b2b_4_k_cu_0cbfe0ce_412194cuda3std3__48in_placeE)
_ZN40_INTERNAL_c05b4b2b_4_k_cu_0cbfe0ce_412194cuda3std3__48in_placeE:
	.zero		1
	.type		_ZN40_INTERNAL_c05b4b2b_4_k_cu_0cbfe0ce_412194cuda3std6ranges3__45__cpo9iter_moveE,@object
	.size		_ZN40_INTERNAL_c05b4b2b_4_k_cu_0cbfe0ce_412194cuda3std6ranges3__45__cpo9iter_moveE,(_ZN40_INTERNAL_c05b4b2b_4_k_cu_0cbfe0ce_412194cuda3std3__45__cpo5beginE - _ZN40_INTERNAL_c05b4b2b_4_k_cu_0cbfe0ce_412194cuda3std6ranges3__45__cpo9iter_moveE)
_ZN40_INTERNAL_c05b4b2b_4_k_cu_0cbfe0ce_412194cuda3std6ranges3__45__cpo9iter_moveE:
	.zero		1
	.type		_ZN40_INTERNAL_c05b4b2b_4_k_cu_0cbfe0ce_412194cuda3std3__45__cpo5beginE,@object
	.size		_ZN40_INTERNAL_c05b4b2b_4_k_cu_0cbfe0ce_412194cuda3std3__45__cpo5beginE,(_ZN40_INTERNAL_c05b4b2b_4_k_cu_0cbfe0ce_412194cuda3std3__442_GLOBAL__N__c05b4b2b_4_k_cu_0cbfe0ce_412196ignoreE - _ZN40_INTERNAL_c05b4b2b_4_k_cu_0cbfe0ce_412194cuda3std3__45__cpo5beginE)
_ZN40_INTERNAL_c05b4b2b_4_k_cu_0cbfe0ce_412194cuda3std3__45__cpo5beginE:
	.zero		1
	.type		_ZN40_INTERNAL_c05b4b2b_4_k_cu_0cbfe0ce_412194cuda3std3__442_GLOBAL__N__c05b4b2b_4_k_cu_0cbfe0ce_412196ignoreE,@object
	.size		_ZN40_INTERNAL_c05b4b2b_4_k_cu_0cbfe0ce_412194cuda3std3__442_GLOBAL__N__c05b4b2b_4_k_cu_0cbfe0ce_412196ignoreE,(_ZN40_INTERNAL_c05b4b2b_4_k_cu_0cbfe0ce_412194cute7productE - _ZN40_INTERNAL_c05b4b2b_4_k_cu_0cbfe0ce_412194cuda3std3__442_GLOBAL__N__c05b4b2b_4_k_cu_0cbfe0ce_412196ignoreE)
_ZN40_INTERNAL_c05b4b2b_4_k_cu_0cbfe0ce_412194cuda3std3__442_GLOBAL__N__c05b4b2b_4_k_cu_0cbfe0ce_412196ignoreE:
	.zero		1
	.type		_ZN40_INTERNAL_c05b4b2b_4_k_cu_0cbfe0ce_412194cute7productE,@object
	.size		_ZN40_INTERNAL_c05b4b2b_4_k_cu_0cbfe0ce_412194cute7productE,(_ZN40_INTERNAL_c05b4b2b_4_k_cu_0cbfe0ce_412194cuda3std3__45__cpo3endE - _ZN40_INTERNAL_c05b4b2b_4_k_cu_0cbfe0ce_412194cute7productE)
_ZN40_INTERNAL_c05b4b2b_4_k_cu_0cbfe0ce_412194cute7productE:
	.zero		1
	.type		_ZN40_INTERNAL_c05b4b2b_4_k_cu_0cbfe0ce_412194cuda3std3__45__cpo3endE,@object
	.size		_ZN40_INTERNAL_c05b4b2b_4_k_cu_0cbfe0ce_412194cuda3std3__45__cpo3endE,(_ZN40_INTERNAL_c05b4b2b_4_k_cu_0cbfe0ce_412194cuda3std3__419piecewise_constructE - _ZN40_INTERNAL_c05b4b2b_4_k_cu_0cbfe0ce_412194cuda3std3__45__cpo3endE)
_ZN40_INTERNAL_c05b4b2b_4_k_cu_0cbfe0ce_412194cuda3std3__45__cpo3endE:
	.zero		1
	.type		_ZN40_INTERNAL_c05b4b2b_4_k_cu_0cbfe0ce_412194cuda3std3__419piecewise_constructE,@object
	.size		_ZN40_INTERNAL_c05b4b2b_4_k_cu_0cbfe0ce_412194cuda3std3__419piecewise_constructE,(_ZN40_INTERNAL_c05b4b2b_4_k_cu_0cbfe0ce_412194cuda3std3__45__cpo4cendE - _ZN40_INTERNAL_c05b4b2b_4_k_cu_0cbfe0ce_412194cuda3std3__419piecewise_constructE)
_ZN40_INTERNAL_c05b4b2b_4_k_cu_0cbfe0ce_412194cuda3std3__419piecewise_constructE:
	.zero		1
	.type		_ZN40_INTERNAL_c05b4b2b_4_k_cu_0cbfe0ce_412194cuda3std3__45__cpo4cendE,@object
	.size		_ZN40_INTERNAL_c05b4b2b_4_k_cu_0cbfe0ce_412194cuda3std3__45__cpo4cendE,(_ZN40_INTERNAL_c05b4b2b_4_k_cu_0cbfe0ce_412194cuda3std6ranges3__45__cpo4swapE - _ZN40_INTERNAL_c05b4b2b_4_k_cu_0cbfe0ce_412194cuda3std3__45__cpo4cendE)
_ZN40_INTERNAL_c05b4b2b_4_k_cu_0cbfe0ce_412194cuda3std3__45__cpo4cendE:
	.zero		1
	.type		_ZN40_INTERNAL_c05b4b2b_4_k_cu_0cbfe0ce_412194cuda3std6ranges3__45__cpo4swapE,@object
	.size		_ZN40_INTERNAL_c05b4b2b_4_k_cu_0cbfe0ce_412194cuda3std6ranges3__45__cpo4swapE,(.L_10 - _ZN40_INTERNAL_c05b4b2b_4_k_cu_0cbfe0ce_412194cuda3std6ranges3__45__cpo4swapE)
_ZN40_INTERNAL_c05b4b2b_4_k_cu_0cbfe0ce_412194cuda3std6ranges3__45__cpo4swapE:
	.zero		1
.L_10:


//--------------------- .nv.constant0._ZN7cutlass13device_kernelINS_4gemm6kernel13GemmUniversalIN4cute5tupleIJiiiiEEENS1_10collective13CollectiveMmaINS1_35MainloopSm100TmaUmmaWarpSpecializedILi3ELi2ELi2ENS5_IJNS4_1CILi1EEESB_SB_EEEEENS5_IJNSA_ILi128EEENSA_ILi256EEENSA_ILi64EEEEEENS_6half_tENS5_IJSB_llEEESI_SJ_NS4_8TiledMMAINS4_8MMA_AtomIJNS4_20SM100_MMA_F16BF16_SSISI_SI_fLi128ELi256ELNS4_4UMMA5MajorE1ELSO_1ELNSN_7ScaleInE0ELSP_0EEEEEENS4_6LayoutISC_NS5_IJNSA_ILi0EEEST_ST_EEEEENS5_IJNS4_10UnderscoreESW_SW_EEEEENS4_13SM90_TMA_LOADENS4_14ComposedLayoutINS4_7SwizzleILi3ELi4ELi3EEENS4_18smem_ptr_flag_bitsILi16EEENSS_INS5_IJSG_NSA_ILi8EEEEEENS5_IJSB_SG_EEEEEEEvNS4_8identityESZ_S19_vS1A_EENS_8epilogue10collective18CollectiveEpilogueINS1C_23Sm100TmaWarpSpecializedILi4ELi2ELi64ELb1ELb0EEEJSH_NS5_IJNSS_ISE_SB_EENSS_ISG_SB_EEEEESI_NS5_IJlSB_lEEESI_S1K_NS1C_6fusion15FusionCallbacksIS1G_NS1L_17LinearCombinationISI_fSI_fLNS_15FloatRoundStyleE2EEESH_S1J_JEEENS4_5SM1004TMEM4LOAD26SM100_TMEM_LOAD_32dp32b64xESZ_NS10_IS12_S14_NSS_INS5_IJS15_SG_EEENS5_IJSG_SB_EEEEEEENS4_39AutoVectorizingCopyWithAssumedAlignmentILi128EEENS4_14SM90_TMA_STOREES1Y_S20_S20_EEEvvEEEEvNT_6ParamsE --------------------------
	.section	.nv.constant0._ZN7cutlass13device_kernelINS_4gemm6kernel13GemmUniversalIN4cute5tupleIJiiiiEEENS1_10collective13CollectiveMmaINS1_35MainloopSm100TmaUmmaWarpSpecializedILi3ELi2ELi2ENS5_IJNS4_1CILi1EEESB_SB_EEEEENS5_IJNSA_ILi128EEENSA_ILi256EEENSA_ILi64EEEEEENS_6half_tENS5_IJSB_llEEESI_SJ_NS4_8TiledMMAINS4_8MMA_AtomIJNS4_20SM100_MMA_F16BF16_SSISI_SI_fLi128ELi256ELNS4_4UMMA5MajorE1ELSO_1ELNSN_7ScaleInE0ELSP_0EEEEEENS4_6LayoutISC_NS5_IJNSA_ILi0EEEST_ST_EEEEENS5_IJNS4_10UnderscoreESW_SW_EEEEENS4_13SM90_TMA_LOADENS4_14ComposedLayoutINS4_7SwizzleILi3ELi4ELi3EEENS4_18smem_ptr_flag_bitsILi16EEENSS_INS5_IJSG_NSA_ILi8EEEEEENS5_IJSB_SG_EEEEEEEvNS4_8identityESZ_S19_vS1A_EENS_8epilogue10collective18CollectiveEpilogueINS1C_23Sm100TmaWarpSpecializedILi4ELi2ELi64ELb1ELb0EEEJSH_NS5_IJNSS_ISE_SB_EENSS_ISG_SB_EEEEESI_NS5_IJlSB_lEEESI_S1K_NS1C_6fusion15FusionCallbacksIS1G_NS1L_17LinearCombinationISI_fSI_fLNS_15FloatRoundStyleE2EEESH_S1J_JEEENS4_5SM1004TMEM4LOAD26SM100_TMEM_LOAD_32dp32b64xESZ_NS10_IS12_S14_NSS_INS5_IJS15_SG_EEENS5_IJSG_SB_EEEEEEENS4_39AutoVectorizingCopyWithAssumedAlignmentILi128EEENS4_14SM90_TMA_STOREES1Y_S20_S20_EEEvvEEEEvNT_6ParamsE,"a",@progbits
	.sectionflags	@""
	.align	4
.nv.constant0._ZN7cutlass13device_kernelINS_4gemm6kernel13GemmUniversalIN4cute5tupleIJiiiiEEENS1_10collective13CollectiveMmaINS1_35MainloopSm100TmaUmmaWarpSpecializedILi3ELi2ELi2ENS5_IJNS4_1CILi1EEESB_SB_EEEEENS5_IJNSA_ILi128EEENSA_ILi256EEENSA_ILi64EEEEEENS_6half_tENS5_IJSB_llEEESI_SJ_NS4_8TiledMMAINS4_8MMA_AtomIJNS4_20SM100_MMA_F16BF16_SSISI_SI_fLi128ELi256ELNS4_4UMMA5MajorE1ELSO_1ELNSN_7ScaleInE0ELSP_0EEEEEENS4_6LayoutISC_NS5_IJNSA_ILi0EEEST_ST_EEEEENS5_IJNS4_10UnderscoreESW_SW_EEEEENS4_13SM90_TMA_LOADENS4_14ComposedLayoutINS4_7SwizzleILi3ELi4ELi3EEENS4_18smem_ptr_flag_bitsILi16EEENSS_INS5_IJSG_NSA_ILi8EEEEEENS5_IJSB_SG_EEEEEEEvNS4_8identityESZ_S19_vS1A_EENS_8epilogue10collective18CollectiveEpilogueINS1C_23Sm100TmaWarpSpecializedILi4ELi2ELi64ELb1ELb0EEEJSH_NS5_IJNSS_ISE_SB_EENSS_ISG_SB_EEEEESI_NS5_IJlSB_lEEESI_S1K_NS1C_6fusion15FusionCallbacksIS1G_NS1L_17LinearCombinationISI_fSI_fLNS_15FloatRoundStyleE2EEESH_S1J_JEEENS4_5SM1004TMEM4LOAD26SM100_TMEM_LOAD_32dp32b64xESZ_NS10_IS12_S14_NSS_INS5_IJS15_SG_EEENS5_IJSG_SB_EEEEEEENS4_39AutoVectorizingCopyWithAssumedAlignmentILi128EEENS4_14SM90_TMA_STOREES1Y_S20_S20_EEEvvEEEEvNT_6ParamsE:
	.zero		2944


//--------------------- SYMBOLS --------------------------

	.type		.nv.reservedSmem.offset0,@object
	.size		.nv.reservedSmem.offset0,0x4
	.type		.nv.reservedSmem.cap,@object
	.size		.nv.reservedSmem.cap,0x4
	.type		__assertfail,@function
